//
// Generated by NVIDIA NVVM Compiler
//
// Compiler Build ID: CL-36424714
// Cuda compilation tools, release 13.0, V13.0.88
// Based on NVVM 20.0.0
//

.version 9.0
.target sm_100
.address_size 64

	// .globl	_Z15gemm_wmma_tc_dbPK6__halfS1_PS_iiiff
.extern .shared .align 16 .b8 smem_uchar[];

.visible .entry _Z15gemm_wmma_tc_dbPK6__halfS1_PS_iiiff(
	.param .u64 .ptr .align 1 _Z15gemm_wmma_tc_dbPK6__halfS1_PS_iiiff_param_0,
	.param .u64 .ptr .align 1 _Z15gemm_wmma_tc_dbPK6__halfS1_PS_iiiff_param_1,
	.param .u64 .ptr .align 1 _Z15gemm_wmma_tc_dbPK6__halfS1_PS_iiiff_param_2,
	.param .u32 _Z15gemm_wmma_tc_dbPK6__halfS1_PS_iiiff_param_3,
	.param .u32 _Z15gemm_wmma_tc_dbPK6__halfS1_PS_iiiff_param_4,
	.param .u32 _Z15gemm_wmma_tc_dbPK6__halfS1_PS_iiiff_param_5,
	.param .f32 _Z15gemm_wmma_tc_dbPK6__halfS1_PS_iiiff_param_6,
	.param .f32 _Z15gemm_wmma_tc_dbPK6__halfS1_PS_iiiff_param_7
)
{
	.local .align 8 .b8 	__local_depot0[40];
	.reg .b64 	%SP;
	.reg .b64 	%SPL;
	.reg .pred 	%p<81>;
	.reg .b16 	%rs<105>;
	.reg .b32 	%r<274>;
	.reg .b32 	%f<76>;
	.reg .b64 	%rd<100>;

	mov.u64 	%SPL, __local_depot0;
	ld.param.u64 	%rd13, [_Z15gemm_wmma_tc_dbPK6__halfS1_PS_iiiff_param_0];
	ld.param.u64 	%rd14, [_Z15gemm_wmma_tc_dbPK6__halfS1_PS_iiiff_param_1];
	ld.param.u64 	%rd15, [_Z15gemm_wmma_tc_dbPK6__halfS1_PS_iiiff_param_2];
	ld.param.u32 	%r87, [_Z15gemm_wmma_tc_dbPK6__halfS1_PS_iiiff_param_3];
	ld.param.u32 	%r88, [_Z15gemm_wmma_tc_dbPK6__halfS1_PS_iiiff_param_4];
	ld.param.u32 	%r89, [_Z15gemm_wmma_tc_dbPK6__halfS1_PS_iiiff_param_5];
	cvta.to.global.u64 	%rd1, %rd13;
	cvta.to.global.u64 	%rd2, %rd14;
	cvta.to.global.u64 	%rd3, %rd15;
	add.u64 	%rd4, %SPL, 0;
	mov.u32 	%r90, smem_uchar;
	cvt.u64.u32 	%rd17, %r90;
	cvta.shared.u64 	%rd18, %rd17;
	st.local.u64 	[%rd4], %rd18;
	add.s64 	%rd19, %rd18, 2048;
	st.local.u64 	[%rd4+8], %rd19;
	add.s64 	%rd20, %rd18, 4096;
	st.local.u64 	[%rd4+16], %rd20;
	add.s64 	%rd21, %rd18, 6144;
	st.local.u64 	[%rd4+24], %rd21;
	add.s64 	%rd22, %rd18, 8192;
	st.local.u64 	[%rd4+32], %rd22;
	mov.u32 	%r91, %ctaid.y;
	shl.b32 	%r1, %r91, 6;
	mov.u32 	%r92, %ctaid.x;
	shl.b32 	%r2, %r92, 6;
	mov.u32 	%r3, %ntid.x;
	mov.u32 	%r4, %ntid.y;
	mul.lo.s32 	%r93, %r3, %r4;
	mov.u32 	%r5, %ntid.z;
	mul.lo.s32 	%r6, %r93, %r5;
	mov.u32 	%r269, %tid.x;
	mov.f32 	%f27, 0f00000000;
	// begin inline asm
	{  cvt.rn.f16.f32 %rs62, %f27;}

	// end inline asm
	add.s32 	%r94, %r89, 15;
	shr.s32 	%r95, %r94, 31;
	shr.u32 	%r96, %r95, 28;
	add.s32 	%r97, %r94, %r96;
	shr.s32 	%r8, %r97, 4;
	setp.gt.u32 	%p1, %r269, 127;
	@%p1 bra 	$L__BB0_45;
	mov.u32 	%r257, %r269;
$L__BB0_2:
	shl.b32 	%r98, %r257, 3;
	shr.u32 	%r99, %r257, 1;
	and.b32  	%r10, %r98, 8;
	add.s32 	%r11, %r99, %r1;
	shl.b32 	%r100, %r99, 5;
	add.s32 	%r12, %r90, %r100;
	setp.ge.s32 	%p2, %r11, %r87;
	or.b32  	%r13, %r10, 7;
	setp.ge.s32 	%p3, %r13, %r89;
	or.pred  	%p4, %p2, %p3;
	@%p4 bra 	$L__BB0_4;
	cvt.u64.u32 	%rd30, %r10;
	mul.lo.s32 	%r114, %r11, %r89;
	cvt.u64.u32 	%rd31, %r114;
	add.s64 	%rd32, %rd31, %rd30;
	shl.b64 	%rd33, %rd32, 1;
	add.s64 	%rd29, %rd13, %rd33;
	shl.b32 	%r115, %r10, 1;
	add.s32 	%r113, %r12, %r115;
	// begin inline asm
	cp.async.ca.shared.global [%r113], [%rd29], 16;

	// end inline asm
	bra.uni 	$L__BB0_23;
$L__BB0_4:
	setp.ge.s32 	%p5, %r11, %r87;
	@%p5 bra 	$L__BB0_22;
	mul.lo.s32 	%r14, %r11, %r89;
	setp.ge.s32 	%p6, %r10, %r89;
	mov.u16 	%rs75, %rs62;
	@%p6 bra 	$L__BB0_7;
	add.s32 	%r105, %r10, %r14;
	mul.wide.u32 	%rd23, %r105, 2;
	add.s64 	%rd24, %rd1, %rd23;
	ld.global.u16 	%rs75, [%rd24];
$L__BB0_7:
	shl.b32 	%r106, %r10, 1;
	add.s32 	%r15, %r12, %r106;
	st.shared.u16 	[%r15], %rs75;
	add.s32 	%r107, %r10, 1;
	setp.ge.s32 	%p7, %r107, %r89;
	cvt.u64.u32 	%rd25, %r14;
	cvt.u64.u32 	%rd26, %r10;
	add.s64 	%rd27, %rd26, %rd25;
	shl.b64 	%rd28, %rd27, 1;
	add.s64 	%rd5, %rd1, %rd28;
	mov.u16 	%rs76, %rs62;
	@%p7 bra 	$L__BB0_9;
	ld.global.u16 	%rs76, [%rd5+2];
$L__BB0_9:
	st.shared.u16 	[%r15+2], %rs76;
	add.s32 	%r108, %r10, 2;
	setp.ge.s32 	%p8, %r108, %r89;
	mov.u16 	%rs77, %rs62;
	@%p8 bra 	$L__BB0_11;
	ld.global.u16 	%rs77, [%rd5+4];
$L__BB0_11:
	st.shared.u16 	[%r15+4], %rs77;
	add.s32 	%r109, %r10, 3;
	setp.ge.s32 	%p9, %r109, %r89;
	mov.u16 	%rs78, %rs62;
	@%p9 bra 	$L__BB0_13;
	ld.global.u16 	%rs78, [%rd5+6];
$L__BB0_13:
	st.shared.u16 	[%r15+6], %rs78;
	add.s32 	%r110, %r10, 4;
	setp.ge.s32 	%p10, %r110, %r89;
	mov.u16 	%rs79, %rs62;
	@%p10 bra 	$L__BB0_15;
	ld.global.u16 	%rs79, [%rd5+8];
$L__BB0_15:
	st.shared.u16 	[%r15+8], %rs79;
	add.s32 	%r111, %r10, 5;
	setp.ge.s32 	%p11, %r111, %r89;
	mov.u16 	%rs80, %rs62;
	@%p11 bra 	$L__BB0_17;
	ld.global.u16 	%rs80, [%rd5+10];
$L__BB0_17:
	st.shared.u16 	[%r15+10], %rs80;
	add.s32 	%r112, %r10, 6;
	setp.ge.s32 	%p12, %r112, %r89;
	mov.u16 	%rs81, %rs62;
	@%p12 bra 	$L__BB0_19;
	ld.global.u16 	%rs81, [%rd5+12];
$L__BB0_19:
	setp.ge.s32 	%p13, %r13, %r89;
	st.shared.u16 	[%r15+12], %rs81;
	mov.u16 	%rs82, %rs62;
	@%p13 bra 	$L__BB0_21;
	ld.global.u16 	%rs82, [%rd5+14];
$L__BB0_21:
	st.shared.u16 	[%r15+14], %rs82;
	bra.uni 	$L__BB0_23;
$L__BB0_22:
	shl.b32 	%r102, %r10, 1;
	add.s32 	%r103, %r12, %r102;
	mov.b32 	%r104, {%rs62, %rs62};
	st.shared.v4.b32 	[%r103], {%r104, %r104, %r104, %r104};
$L__BB0_23:
	add.s32 	%r257, %r257, %r6;
	setp.lt.u32 	%p14, %r257, 128;
	@%p14 bra 	$L__BB0_2;
	mov.u32 	%r258, %r269;
$L__BB0_25:
	shl.b32 	%r116, %r258, 3;
	shr.u32 	%r18, %r258, 3;
	and.b32  	%r19, %r116, 56;
	add.s32 	%r20, %r19, %r2;
	shl.b32 	%r117, %r18, 7;
	add.s32 	%r119, %r117, %r90;
	add.s32 	%r21, %r119, 4096;
	setp.ge.s32 	%p15, %r18, %r89;
	add.s32 	%r22, %r20, 7;
	setp.ge.s32 	%p16, %r22, %r88;
	or.pred  	%p17, %p15, %p16;
	@%p17 bra 	$L__BB0_27;
	mul.lo.s32 	%r132, %r18, %r88;
	cvt.s64.s32 	%rd36, %r132;
	cvt.s64.s32 	%rd37, %r20;
	add.s64 	%rd38, %rd37, %rd36;
	shl.b64 	%rd39, %rd38, 1;
	add.s64 	%rd35, %rd14, %rd39;
	shl.b32 	%r133, %r19, 1;
	add.s32 	%r131, %r21, %r133;
	// begin inline asm
	cp.async.ca.shared.global [%r131], [%rd35], 16;

	// end inline asm
	bra.uni 	$L__BB0_44;
$L__BB0_27:
	setp.ge.s32 	%p18, %r18, %r89;
	setp.ge.s32 	%p19, %r20, %r88;
	or.pred  	%p20, %p18, %p19;
	@%p20 bra 	$L__BB0_43;
	shl.b32 	%r123, %r19, 1;
	add.s32 	%r23, %r21, %r123;
	mad.lo.s32 	%r124, %r18, %r88, %r20;
	mul.wide.s32 	%rd34, %r124, 2;
	add.s64 	%rd6, %rd2, %rd34;
	ld.global.u16 	%rs63, [%rd6];
	st.shared.u16 	[%r23], %rs63;
	add.s32 	%r125, %r20, 1;
	setp.ge.s32 	%p21, %r125, %r88;
	mov.u16 	%rs83, %rs62;
	@%p21 bra 	$L__BB0_30;
	ld.global.u16 	%rs83, [%rd6+2];
$L__BB0_30:
	st.shared.u16 	[%r23+2], %rs83;
	add.s32 	%r126, %r20, 2;
	setp.ge.s32 	%p22, %r126, %r88;
	mov.u16 	%rs84, %rs62;
	@%p22 bra 	$L__BB0_32;
	ld.global.u16 	%rs84, [%rd6+4];
$L__BB0_32:
	st.shared.u16 	[%r23+4], %rs84;
	add.s32 	%r127, %r20, 3;
	setp.ge.s32 	%p23, %r127, %r88;
	mov.u16 	%rs85, %rs62;
	@%p23 bra 	$L__BB0_34;
	ld.global.u16 	%rs85, [%rd6+6];
$L__BB0_34:
	st.shared.u16 	[%r23+6], %rs85;
	add.s32 	%r128, %r20, 4;
	setp.ge.s32 	%p24, %r128, %r88;
	mov.u16 	%rs86, %rs62;
	@%p24 bra 	$L__BB0_36;
	ld.global.u16 	%rs86, [%rd6+8];
$L__BB0_36:
	st.shared.u16 	[%r23+8], %rs86;
	add.s32 	%r129, %r20, 5;
	setp.ge.s32 	%p25, %r129, %r88;
	mov.u16 	%rs87, %rs62;
	@%p25 bra 	$L__BB0_38;
	ld.global.u16 	%rs87, [%rd6+10];
$L__BB0_38:
	st.shared.u16 	[%r23+10], %rs87;
	add.s32 	%r130, %r20, 6;
	setp.ge.s32 	%p26, %r130, %r88;
	mov.u16 	%rs88, %rs62;
	@%p26 bra 	$L__BB0_40;
	ld.global.u16 	%rs88, [%rd6+12];
$L__BB0_40:
	setp.ge.s32 	%p27, %r22, %r88;
	st.shared.u16 	[%r23+12], %rs88;
	mov.u16 	%rs89, %rs62;
	@%p27 bra 	$L__BB0_42;
	ld.global.u16 	%rs89, [%rd6+14];
$L__BB0_42:
	st.shared.u16 	[%r23+14], %rs89;
	bra.uni 	$L__BB0_44;
$L__BB0_43:
	shl.b32 	%r120, %r19, 1;
	add.s32 	%r121, %r21, %r120;
	mov.b32 	%r122, {%rs62, %rs62};
	st.shared.v4.b32 	[%r121], {%r122, %r122, %r122, %r122};
$L__BB0_44:
	add.s32 	%r258, %r258, %r6;
	setp.lt.u32 	%p28, %r258, 128;
	@%p28 bra 	$L__BB0_25;
$L__BB0_45:
	// begin inline asm
	cp.async.commit_group;

	// end inline asm
	// begin inline asm
	cp.async.wait_group 0;

	// end inline asm
	bar.sync 	0;
	setp.lt.s32 	%p29, %r89, 1;
	mov.f32 	%f68, 0f00000000;
	mov.f32 	%f69, %f68;
	mov.f32 	%f70, %f68;
	mov.f32 	%f71, %f68;
	mov.f32 	%f72, %f68;
	mov.f32 	%f73, %f68;
	mov.f32 	%f74, %f68;
	mov.f32 	%f75, %f68;
	@%p29 bra 	$L__BB0_97;
	max.s32 	%r25, %r8, 1;
	mov.b32 	%r266, 1;
	mov.b32 	%r259, 0;
	mov.f32 	%f68, 0f00000000;
	mov.u32 	%r265, %r259;
$L__BB0_47:
	add.s32 	%r29, %r259, 1;
	setp.ge.s32 	%p30, %r29, %r8;
	@%p30 bra 	$L__BB0_94;
	setp.gt.u32 	%p31, %r269, 127;
	shl.b32 	%r30, %r259, 4;
	add.s32 	%r31, %r30, 16;
	@%p31 bra 	$L__BB0_93;
	shl.b32 	%r262, %r269, 3;
	mul.wide.u32 	%rd40, %r266, 8;
	add.s64 	%rd41, %rd4, %rd40;
	ld.local.u64 	%rd7, [%rd41];
	cvt.s64.s32 	%rd59, %r30;
	mov.u32 	%r263, %r269;
$L__BB0_50:
	shr.u32 	%r136, %r263, 1;
	and.b32  	%r35, %r262, 8;
	add.s32 	%r36, %r136, %r1;
	add.s32 	%r37, %r35, %r31;
	setp.ge.s32 	%p32, %r36, %r87;
	add.s32 	%r38, %r37, 7;
	setp.ge.s32 	%p33, %r38, %r89;
	or.pred  	%p34, %p32, %p33;
	@%p34 bra 	$L__BB0_52;
	mul.lo.s32 	%r149, %r36, %r89;
	cvt.u64.u32 	%rd57, %r149;
	cvt.u64.u32 	%rd58, %r35;
	add.s64 	%rd60, %rd58, %rd59;
	add.s64 	%rd61, %rd60, %rd57;
	shl.b64 	%rd62, %rd61, 1;
	add.s64 	%rd63, %rd13, %rd62;
	add.s64 	%rd56, %rd63, 32;
	cvta.to.shared.u64 	%rd64, %rd7;
	cvt.u32.u64 	%r150, %rd64;
	shl.b32 	%r151, %r35, 1;
	shl.b32 	%r152, %r263, 4;
	and.b32  	%r153, %r152, -32;
	or.b32  	%r154, %r153, %r151;
	add.s32 	%r148, %r150, %r154;
	// begin inline asm
	cp.async.ca.shared.global [%r148], [%rd56], 16;

	// end inline asm
	bra.uni 	$L__BB0_71;
$L__BB0_52:
	@%p32 bra 	$L__BB0_70;
	mul.lo.s32 	%r139, %r36, %r89;
	cvt.u64.u32 	%rd46, %r35;
	shl.b32 	%r140, %r263, 3;
	and.b32  	%r141, %r140, -16;
	mul.wide.u32 	%rd47, %r141, 2;
	add.s64 	%rd48, %rd7, %rd47;
	mul.wide.u32 	%rd49, %r35, 2;
	add.s64 	%rd9, %rd48, %rd49;
	setp.ge.s32 	%p36, %r37, %r89;
	cvt.s64.s32 	%rd50, %r30;
	cvt.u64.u32 	%rd51, %r139;
	add.s64 	%rd52, %rd46, %rd50;
	add.s64 	%rd53, %rd52, %rd51;
	cvta.to.global.u64 	%rd54, %rd13;
	shl.b64 	%rd55, %rd53, 1;
	add.s64 	%rd10, %rd54, %rd55;
	mov.u16 	%rs90, %rs62;
	@%p36 bra 	$L__BB0_55;
	ld.global.u16 	%rs90, [%rd10+32];
$L__BB0_55:
	st.u16 	[%rd9], %rs90;
	add.s32 	%r142, %r37, 1;
	setp.ge.s32 	%p37, %r142, %r89;
	mov.u16 	%rs91, %rs62;
	@%p37 bra 	$L__BB0_57;
	ld.global.u16 	%rs91, [%rd10+34];
$L__BB0_57:
	st.u16 	[%rd9+2], %rs91;
	add.s32 	%r143, %r37, 2;
	setp.ge.s32 	%p38, %r143, %r89;
	mov.u16 	%rs92, %rs62;
	@%p38 bra 	$L__BB0_59;
	ld.global.u16 	%rs92, [%rd10+36];
$L__BB0_59:
	st.u16 	[%rd9+4], %rs92;
	add.s32 	%r144, %r37, 3;
	setp.ge.s32 	%p39, %r144, %r89;
	mov.u16 	%rs93, %rs62;
	@%p39 bra 	$L__BB0_61;
	ld.global.u16 	%rs93, [%rd10+38];
$L__BB0_61:
	st.u16 	[%rd9+6], %rs93;
	add.s32 	%r145, %r37, 4;
	setp.ge.s32 	%p40, %r145, %r89;
	mov.u16 	%rs94, %rs62;
	@%p40 bra 	$L__BB0_63;
	ld.global.u16 	%rs94, [%rd10+40];
$L__BB0_63:
	st.u16 	[%rd9+8], %rs94;
	add.s32 	%r146, %r37, 5;
	setp.ge.s32 	%p41, %r146, %r89;
	mov.u16 	%rs95, %rs62;
	@%p41 bra 	$L__BB0_65;
	ld.global.u16 	%rs95, [%rd10+42];
$L__BB0_65:
	st.u16 	[%rd9+10], %rs95;
	add.s32 	%r147, %r37, 6;
	setp.ge.s32 	%p42, %r147, %r89;
	mov.u16 	%rs96, %rs62;
	@%p42 bra 	$L__BB0_67;
	ld.global.u16 	%rs96, [%rd10+44];
$L__BB0_67:
	st.u16 	[%rd9+12], %rs96;
	mov.u16 	%rs97, %rs62;
	@%p33 bra 	$L__BB0_69;
	ld.global.u16 	%rs97, [%rd10+46];
$L__BB0_69:
	st.u16 	[%rd9+14], %rs97;
	bra.uni 	$L__BB0_71;
$L__BB0_70:
	shl.b32 	%r137, %r263, 3;
	and.b32  	%r138, %r137, -16;
	mul.wide.u32 	%rd42, %r138, 2;
	add.s64 	%rd43, %rd7, %rd42;
	mul.wide.u32 	%rd44, %r35, 2;
	add.s64 	%rd45, %rd43, %rd44;
	st.u16 	[%rd45], %rs62;
	st.u16 	[%rd45+2], %rs62;
	st.u16 	[%rd45+4], %rs62;
	st.u16 	[%rd45+6], %rs62;
	st.u16 	[%rd45+8], %rs62;
	st.u16 	[%rd45+10], %rs62;
	st.u16 	[%rd45+12], %rs62;
	st.u16 	[%rd45+14], %rs62;
$L__BB0_71:
	add.s32 	%r263, %r263, %r6;
	mul.lo.s32 	%r155, %r5, %r4;
	mul.lo.s32 	%r156, %r155, %r3;
	shl.b32 	%r157, %r156, 3;
	add.s32 	%r262, %r262, %r157;
	setp.lt.u32 	%p44, %r263, 128;
	@%p44 bra 	$L__BB0_50;
	mul.wide.u32 	%rd65, %r266, 8;
	add.s64 	%rd66, %rd4, %rd65;
	ld.local.u64 	%rd8, [%rd66+16];
	mov.u32 	%r264, %r269;
$L__BB0_73:
	shl.b32 	%r158, %r264, 3;
	shr.u32 	%r159, %r264, 3;
	and.b32  	%r42, %r158, 56;
	add.s32 	%r43, %r159, %r31;
	add.s32 	%r44, %r42, %r2;
	setp.ge.s32 	%p45, %r43, %r89;
	add.s32 	%r45, %r44, 7;
	setp.ge.s32 	%p46, %r45, %r88;
	or.pred  	%p47, %p45, %p46;
	@%p47 bra 	$L__BB0_75;
	mul.lo.s32 	%r172, %r43, %r88;
	cvt.s64.s32 	%rd77, %r172;
	cvt.s64.s32 	%rd78, %r44;
	add.s64 	%rd79, %rd77, %rd78;
	shl.b64 	%rd80, %rd79, 1;
	add.s64 	%rd76, %rd14, %rd80;
	cvta.to.shared.u64 	%rd81, %rd8;
	cvt.u32.u64 	%r173, %rd81;
	shl.b32 	%r174, %r42, 1;
	shl.b32 	%r175, %r264, 4;
	and.b32  	%r176, %r175, -128;
	or.b32  	%r177, %r176, %r174;
	add.s32 	%r171, %r173, %r177;
	// begin inline asm
	cp.async.ca.shared.global [%r171], [%rd76], 16;

	// end inline asm
	bra.uni 	$L__BB0_92;
$L__BB0_75:
	setp.ge.s32 	%p49, %r44, %r88;
	or.pred  	%p50, %p45, %p49;
	@%p50 bra 	$L__BB0_91;
	and.b32  	%r163, %r158, -64;
	mul.wide.u32 	%rd71, %r163, 2;
	add.s64 	%rd72, %rd8, %rd71;
	mul.wide.u32 	%rd73, %r42, 2;
	add.s64 	%rd11, %rd72, %rd73;
	mad.lo.s32 	%r164, %r43, %r88, %r44;
	cvta.to.global.u64 	%rd74, %rd14;
	mul.wide.s32 	%rd75, %r164, 2;
	add.s64 	%rd12, %rd74, %rd75;
	ld.global.u16 	%rs64, [%rd12];
	st.u16 	[%rd11], %rs64;
	add.s32 	%r165, %r44, 1;
	setp.ge.s32 	%p51, %r165, %r88;
	mov.u16 	%rs98, %rs62;
	@%p51 bra 	$L__BB0_78;
	ld.global.u16 	%rs98, [%rd12+2];
$L__BB0_78:
	st.u16 	[%rd11+2], %rs98;
	add.s32 	%r166, %r44, 2;
	setp.ge.s32 	%p52, %r166, %r88;
	mov.u16 	%rs99, %rs62;
	@%p52 bra 	$L__BB0_80;
	ld.global.u16 	%rs99, [%rd12+4];
$L__BB0_80:
	st.u16 	[%rd11+4], %rs99;
	add.s32 	%r167, %r44, 3;
	setp.ge.s32 	%p53, %r167, %r88;
	mov.u16 	%rs100, %rs62;
	@%p53 bra 	$L__BB0_82;
	ld.global.u16 	%rs100, [%rd12+6];
$L__BB0_82:
	st.u16 	[%rd11+6], %rs100;
	add.s32 	%r168, %r44, 4;
	setp.ge.s32 	%p54, %r168, %r88;
	mov.u16 	%rs101, %rs62;
	@%p54 bra 	$L__BB0_84;
	ld.global.u16 	%rs101, [%rd12+8];
$L__BB0_84:
	st.u16 	[%rd11+8], %rs101;
	add.s32 	%r169, %r44, 5;
	setp.ge.s32 	%p55, %r169, %r88;
	mov.u16 	%rs102, %rs62;
	@%p55 bra 	$L__BB0_86;
	ld.global.u16 	%rs102, [%rd12+10];
$L__BB0_86:
	st.u16 	[%rd11+10], %rs102;
	add.s32 	%r170, %r44, 6;
	setp.ge.s32 	%p56, %r170, %r88;
	mov.u16 	%rs103, %rs62;
	@%p56 bra 	$L__BB0_88;
	ld.global.u16 	%rs103, [%rd12+12];
$L__BB0_88:
	st.u16 	[%rd11+12], %rs103;
	mov.u16 	%rs104, %rs62;
	@%p46 bra 	$L__BB0_90;
	ld.global.u16 	%rs104, [%rd12+14];
$L__BB0_90:
	st.u16 	[%rd11+14], %rs104;
	bra.uni 	$L__BB0_92;
$L__BB0_91:
	and.b32  	%r161, %r158, -64;
	mul.wide.u32 	%rd67, %r161, 2;
	add.s64 	%rd68, %rd8, %rd67;
	mul.wide.u32 	%rd69, %r42, 2;
	add.s64 	%rd70, %rd68, %rd69;
	st.u16 	[%rd70], %rs62;
	st.u16 	[%rd70+2], %rs62;
	st.u16 	[%rd70+4], %rs62;
	st.u16 	[%rd70+6], %rs62;
	st.u16 	[%rd70+8], %rs62;
	st.u16 	[%rd70+10], %rs62;
	st.u16 	[%rd70+12], %rs62;
	st.u16 	[%rd70+14], %rs62;
$L__BB0_92:
	add.s32 	%r264, %r264, %r6;
	setp.lt.u32 	%p58, %r264, 128;
	@%p58 bra 	$L__BB0_73;
$L__BB0_93:
	// begin inline asm
	cp.async.commit_group;

	// end inline asm
$L__BB0_94:
	setp.ge.s32 	%p59, %r29, %r8;
	shr.u32 	%r178, %r269, 1;
	and.b32  	%r179, %r178, 48;
	shl.b32 	%r180, %r269, 1;
	and.b32  	%r181, %r180, 1792;
	mul.wide.u32 	%rd82, %r265, 8;
	add.s64 	%rd83, %rd4, %rd82;
	ld.local.u64 	%rd84, [%rd83];
	mul.wide.u32 	%rd85, %r181, 2;
	add.s64 	%rd86, %rd84, %rd85;
	ld.local.u64 	%rd87, [%rd83+16];
	mul.wide.u32 	%rd88, %r179, 2;
	add.s64 	%rd89, %rd87, %rd88;
	mov.b32 	%r182, 16;
	wmma.load.a.sync.aligned.row.m16n16k16.f16 	{%r183, %r184, %r185, %r186, %r187, %r188, %r189, %r190}, [%rd86], %r182;
	mov.b32 	%r191, 64;
	wmma.load.b.sync.aligned.row.m16n16k16.f16 	{%r192, %r193, %r194, %r195, %r196, %r197, %r198, %r199}, [%rd89], %r191;
	wmma.mma.sync.aligned.row.row.m16n16k16.f32.f32 {%f75, %f74, %f73, %f72, %f71, %f70, %f69, %f68}, {%r183, %r184, %r185, %r186, %r187, %r188, %r189, %r190}, {%r192, %r193, %r194, %r195, %r196, %r197, %r198, %r199}, {%f75, %f74, %f73, %f72, %f71, %f70, %f69, %f68};
	@%p59 bra 	$L__BB0_96;
	// begin inline asm
	cp.async.wait_group 0;

	// end inline asm
	bar.sync 	0;
	xor.b32  	%r265, %r265, 1;
	xor.b32  	%r266, %r266, 1;
$L__BB0_96:
	setp.ne.s32 	%p60, %r29, %r25;
	mov.u32 	%r259, %r29;
	@%p60 bra 	$L__BB0_47;
$L__BB0_97:
	shl.b32 	%r200, %r269, 1;
	and.b32  	%r201, %r200, 192;
	shl.b32 	%r202, %r269, 5;
	and.b32  	%r203, %r202, 28672;
	or.b32  	%r204, %r203, %r201;
	mov.u32 	%r205, smem_uchar;
	add.s32 	%r206, %r205, %r204;
	add.s32 	%r207, %r206, 8192;
	mov.b32 	%r208, 64;
	wmma.store.d.sync.aligned.row.m16n16k16.shared.f32 	[%r207], {%f75, %f74, %f73, %f72, %f71, %f70, %f69, %f68}, %r208;
	bar.sync 	0;
	add.s32 	%r209, %r269, %r6;
	max.u32 	%r210, %r209, 4096;
	setp.lt.u32 	%p61, %r209, 4096;
	selp.u32 	%r211, 1, 0, %p61;
	add.s32 	%r212, %r209, %r211;
	sub.s32 	%r213, %r210, %r212;
	div.u32 	%r214, %r213, %r6;
	add.s32 	%r51, %r214, %r211;
	and.b32  	%r215, %r51, 3;
	setp.eq.s32 	%p62, %r215, 3;
	@%p62 bra 	$L__BB0_102;
	add.s32 	%r216, %r51, 1;
	and.b32  	%r217, %r216, 3;
	neg.s32 	%r267, %r217;
$L__BB0_99:
	.pragma "nounroll";
	shr.u32 	%r218, %r269, 6;
	and.b32  	%r55, %r269, 63;
	add.s32 	%r56, %r218, %r1;
	add.s32 	%r57, %r55, %r2;
	setp.ge.s32 	%p63, %r56, %r87;
	setp.ge.s32 	%p64, %r57, %r88;
	or.pred  	%p65, %p63, %p64;
	@%p65 bra 	$L__BB0_101;
	ld.param.f32 	%f55, [_Z15gemm_wmma_tc_dbPK6__halfS1_PS_iiiff_param_7];
	ld.param.f32 	%f50, [_Z15gemm_wmma_tc_dbPK6__halfS1_PS_iiiff_param_6];
	and.b32  	%r219, %r269, 4032;
	or.b32  	%r220, %r219, %r55;
	shl.b32 	%r221, %r220, 2;
	add.s32 	%r223, %r205, %r221;
	ld.shared.f32 	%f32, [%r223+8192];
	mad.lo.s32 	%r224, %r56, %r88, %r57;
	mul.wide.s32 	%rd90, %r224, 2;
	add.s64 	%rd91, %rd3, %rd90;
	ld.global.u16 	%rs65, [%rd91];
	// begin inline asm
	{  cvt.f32.f16 %f30, %rs65;}

	// end inline asm
	mul.f32 	%f33, %f55, %f30;
	fma.rn.f32 	%f31, %f50, %f32, %f33;
	// begin inline asm
	{  cvt.rn.f16.f32 %rs66, %f31;}

	// end inline asm
	st.global.u16 	[%rd91], %rs66;
$L__BB0_101:
	add.s32 	%r269, %r269, %r6;
	add.s32 	%r267, %r267, 1;
	setp.ne.s32 	%p66, %r267, 0;
	@%p66 bra 	$L__BB0_99;
$L__BB0_102:
	setp.lt.u32 	%p67, %r51, 3;
	@%p67 bra 	$L__BB0_113;
	mul.lo.s32 	%r225, %r5, %r4;
	mul.lo.s32 	%r226, %r225, %r3;
	shl.b32 	%r227, %r226, 1;
	add.s32 	%r272, %r269, %r227;
	shl.b32 	%r62, %r226, 2;
	mad.lo.s32 	%r271, %r226, 3, %r269;
	add.s32 	%r270, %r269, %r6;
$L__BB0_104:
	shr.u32 	%r228, %r269, 6;
	and.b32  	%r69, %r269, 63;
	add.s32 	%r70, %r228, %r1;
	add.s32 	%r71, %r69, %r2;
	setp.ge.s32 	%p68, %r70, %r87;
	setp.ge.s32 	%p69, %r71, %r88;
	or.pred  	%p70, %p68, %p69;
	@%p70 bra 	$L__BB0_106;
	ld.param.f32 	%f56, [_Z15gemm_wmma_tc_dbPK6__halfS1_PS_iiiff_param_7];
	ld.param.f32 	%f51, [_Z15gemm_wmma_tc_dbPK6__halfS1_PS_iiiff_param_6];
	and.b32  	%r229, %r269, 4032;
	or.b32  	%r230, %r229, %r69;
	shl.b32 	%r231, %r230, 2;
	add.s32 	%r233, %r205, %r231;
	ld.shared.f32 	%f36, [%r233+8192];
	mad.lo.s32 	%r234, %r70, %r88, %r71;
	mul.wide.s32 	%rd92, %r234, 2;
	add.s64 	%rd93, %rd3, %rd92;
	ld.global.u16 	%rs67, [%rd93];
	// begin inline asm
	{  cvt.f32.f16 %f34, %rs67;}

	// end inline asm
	mul.f32 	%f37, %f56, %f34;
	fma.rn.f32 	%f35, %f51, %f36, %f37;
	// begin inline asm
	{  cvt.rn.f16.f32 %rs68, %f35;}

	// end inline asm
	st.global.u16 	[%rd93], %rs68;
$L__BB0_106:
	shr.u32 	%r235, %r270, 6;
	and.b32  	%r72, %r270, 63;
	add.s32 	%r73, %r235, %r1;
	add.s32 	%r74, %r72, %r2;
	setp.ge.s32 	%p71, %r73, %r87;
	setp.ge.s32 	%p72, %r74, %r88;
	or.pred  	%p73, %p71, %p72;
	@%p73 bra 	$L__BB0_108;
	ld.param.f32 	%f57, [_Z15gemm_wmma_tc_dbPK6__halfS1_PS_iiiff_param_7];
	ld.param.f32 	%f52, [_Z15gemm_wmma_tc_dbPK6__halfS1_PS_iiiff_param_6];
	and.b32  	%r236, %r270, 4032;
	or.b32  	%r237, %r236, %r72;
	shl.b32 	%r238, %r237, 2;
	add.s32 	%r240, %r205, %r238;
	ld.shared.f32 	%f40, [%r240+8192];
	mad.lo.s32 	%r241, %r73, %r88, %r74;
	mul.wide.s32 	%rd94, %r241, 2;
	add.s64 	%rd95, %rd3, %rd94;
	ld.global.u16 	%rs69, [%rd95];
	// begin inline asm
	{  cvt.f32.f16 %f38, %rs69;}

	// end inline asm
	mul.f32 	%f41, %f57, %f38;
	fma.rn.f32 	%f39, %f52, %f40, %f41;
	// begin inline asm
	{  cvt.rn.f16.f32 %rs70, %f39;}

	// end inline asm
	st.global.u16 	[%rd95], %rs70;
$L__BB0_108:
	add.s32 	%r75, %r269, %r6;
	shr.u32 	%r242, %r272, 6;
	and.b32  	%r76, %r272, 63;
	add.s32 	%r77, %r242, %r1;
	add.s32 	%r78, %r76, %r2;
	setp.ge.s32 	%p74, %r77, %r87;
	setp.ge.s32 	%p75, %r78, %r88;
	or.pred  	%p76, %p74, %p75;
	@%p76 bra 	$L__BB0_110;
	ld.param.f32 	%f58, [_Z15gemm_wmma_tc_dbPK6__halfS1_PS_iiiff_param_7];
	ld.param.f32 	%f53, [_Z15gemm_wmma_tc_dbPK6__halfS1_PS_iiiff_param_6];
	and.b32  	%r243, %r272, 4032;
	or.b32  	%r244, %r243, %r76;
	shl.b32 	%r245, %r244, 2;
	add.s32 	%r247, %r205, %r245;
	ld.shared.f32 	%f44, [%r247+8192];
	mad.lo.s32 	%r248, %r77, %r88, %r78;
	mul.wide.s32 	%rd96, %r248, 2;
	add.s64 	%rd97, %rd3, %rd96;
	ld.global.u16 	%rs71, [%rd97];
	// begin inline asm
	{  cvt.f32.f16 %f42, %rs71;}

	// end inline asm
	mul.f32 	%f45, %f58, %f42;
	fma.rn.f32 	%f43, %f53, %f44, %f45;
	// begin inline asm
	{  cvt.rn.f16.f32 %rs72, %f43;}

	// end inline asm
	st.global.u16 	[%rd97], %rs72;
$L__BB0_110:
	add.s32 	%r79, %r75, %r6;
	shr.u32 	%r249, %r271, 6;
	and.b32  	%r80, %r271, 63;
	add.s32 	%r81, %r249, %r1;
	add.s32 	%r82, %r80, %r2;
	setp.ge.s32 	%p77, %r81, %r87;
	setp.ge.s32 	%p78, %r82, %r88;
	or.pred  	%p79, %p77, %p78;
	@%p79 bra 	$L__BB0_112;
	ld.param.f32 	%f59, [_Z15gemm_wmma_tc_dbPK6__halfS1_PS_iiiff_param_7];
	ld.param.f32 	%f54, [_Z15gemm_wmma_tc_dbPK6__halfS1_PS_iiiff_param_6];
	and.b32  	%r250, %r271, 4032;
	or.b32  	%r251, %r250, %r80;
	shl.b32 	%r252, %r251, 2;
	add.s32 	%r254, %r205, %r252;
	ld.shared.f32 	%f48, [%r254+8192];
	mad.lo.s32 	%r255, %r81, %r88, %r82;
	mul.wide.s32 	%rd98, %r255, 2;
	add.s64 	%rd99, %rd3, %rd98;
	ld.global.u16 	%rs73, [%rd99];
	// begin inline asm
	{  cvt.f32.f16 %f46, %rs73;}

	// end inline asm
	mul.f32 	%f49, %f59, %f46;
	fma.rn.f32 	%f47, %f54, %f48, %f49;
	// begin inline asm
	{  cvt.rn.f16.f32 %rs74, %f47;}

	// end inline asm
	st.global.u16 	[%rd99], %rs74;
$L__BB0_112:
	add.s32 	%r256, %r79, %r6;
	add.s32 	%r269, %r256, %r6;
	add.s32 	%r272, %r272, %r62;
	add.s32 	%r271, %r271, %r62;
	add.s32 	%r270, %r270, %r62;
	setp.lt.u32 	%p80, %r269, 4096;
	@%p80 bra 	$L__BB0_104;
$L__BB0_113:
	ret;

}


// ===== COMPILED SASS (sm_100) =====

	.target	sm_100

	.elftype	@"ET_EXEC"


//--------------------- .note.nv.tkinfo           --------------------------
	.section	.note.nv.tkinfo,"",@"SHT_NOTE"
	.sectionflags	@"SHF_NOTE_NV_TKINFO"
	.tkinfo
        /*0018*/ 	.word	0x00000002
        /*0030*/ 	.string	""
        /*0030*/ 	.string	"ptxas"
        /*0030*/ 	.string	"Cuda compilation tools, release 13.0, V13.0.88"
        /*0030*/ 	.string	"Build cuda_13.0.r13.0/compiler.36424714_0"
        /*0030*/ 	.string	"-arch sm_100 -m 64 "



//--------------------- .note.nv.cuinfo           --------------------------
	.section	.note.nv.cuinfo,"",@"SHT_NOTE"
	.sectionflags	@"SHF_NOTE_NV_CUINFO"
        /*0018*/ 	.short	0x0002
        /*001a*/ 	.short	0x0064
        /*001c*/ 	.short	0x0082
	.zero		2


//--------------------- .nv.info                  --------------------------
	.section	.nv.info,"",@"SHT_CUDA_INFO"
	.align	4


	//----- nvinfo : EIATTR_REGCOUNT
	.align		4
        /*0000*/ 	.byte	0x04, 0x2f
        /*0002*/ 	.short	(.L_1 - .L_0)
	.align		4
.L_0:
        /*0004*/ 	.word	index@(_Z15gemm_wmma_tc_dbPK6__halfS1_PS_iiiff)
        /*0008*/ 	.word	0x00000020


	//----- nvinfo : EIATTR_FRAME_SIZE
	.align		4
.L_1:
        /*000c*/ 	.byte	0x04, 0x11
        /*000e*/ 	.short	(.L_3 - .L_2)
	.align		4
.L_2:
        /*0010*/ 	.word	index@(_Z15gemm_wmma_tc_dbPK6__halfS1_PS_iiiff)
        /*0014*/ 	.word	0x00000028


	//----- nvinfo : EIATTR_MIN_STACK_SIZE
	.align		4
.L_3:
        /*0018*/ 	.byte	0x04, 0x12
        /*001a*/ 	.short	(.L_5 - .L_4)
	.align		4
.L_4:
        /*001c*/ 	.word	index@(_Z15gemm_wmma_tc_dbPK6__halfS1_PS_iiiff)
        /*0020*/ 	.word	0x00000028
.L_5:


//--------------------- .nv.compat                --------------------------
	.section	.nv.compat,"",@"SHT_CUDA_COMPAT_INFO"
	.align	4
        /*0000*/ 	.byte	0x02, 0x09, 0x00, 0x00, 0x02, 0x02, 0x01, 0x00, 0x02, 0x05, 0x05, 0x00, 0x03, 0x07, 0x01, 0x01
        /*0010*/ 	.byte	0x02, 0x03, 0x00, 0x00, 0x02, 0x06, 0x01, 0x00, 0x04, 0x0b, 0x08, 0x00, 0x09, 0x00, 0x00, 0x00
        /*0020*/ 	.byte	0x00, 0x00, 0x00, 0x00


//--------------------- .nv.info._Z15gemm_wmma_tc_dbPK6__halfS1_PS_iiiff --------------------------
	.section	.nv.info._Z15gemm_wmma_tc_dbPK6__halfS1_PS_iiiff,"",@"SHT_CUDA_INFO"
	.sectionflags	@""
	.align	4


	//----- nvinfo : EIATTR_CUDA_API_VERSION
	.align		4
        /*0000*/ 	.byte	0x04, 0x37
        /*0002*/ 	.short	(.L_7 - .L_6)
.L_6:
        /*0004*/ 	.word	0x00000082


	//----- nvinfo : EIATTR_KPARAM_INFO
	.align		4
.L_7:
        /*0008*/ 	.byte	0x04, 0x17
        /*000a*/ 	.short	(.L_9 - .L_8)
.L_8:
        /*000c*/ 	.word	0x00000000
        /*0010*/ 	.short	0x0007
        /*0012*/ 	.short	0x0028
        /*0014*/ 	.byte	0x00, 0xf0, 0x11, 0x00


	//----- nvinfo : EIATTR_KPARAM_INFO
	.align		4
.L_9:
        /*0018*/ 	.byte	0x04, 0x17
        /*001a*/ 	.short	(.L_11 - .L_10)
.L_10:
        /*001c*/ 	.word	0x00000000
        /*0020*/ 	.short	0x0006
        /*0022*/ 	.short	0x0024
        /*0024*/ 	.byte	0x00, 0xf0, 0x11, 0x00


	//----- nvinfo : EIATTR_KPARAM_INFO
	.align		4
.L_11:
        /*0028*/ 	.byte	0x04, 0x17
        /*002a*/ 	.short	(.L_13 - .L_12)
.L_12:
        /*002c*/ 	.word	0x00000000
        /*0030*/ 	.short	0x0005
        /*0032*/ 	.short	0x0020
        /*0034*/ 	.byte	0x00, 0xf0, 0x11, 0x00


	//----- nvinfo : EIATTR_KPARAM_INFO
	.align		4
.L_13:
        /*0038*/ 	.byte	0x04, 0x17
        /*003a*/ 	.short	(.L_15 - .L_14)
.L_14:
        /*003c*/ 	.word	0x00000000
        /*0040*/ 	.short	0x0004
        /*0042*/ 	.short	0x001c
        /*0044*/ 	.byte	0x00, 0xf0, 0x11, 0x00


	//----- nvinfo : EIATTR_KPARAM_INFO
	.align		4
.L_15:
        /*0048*/ 	.byte	0x04, 0x17
        /*004a*/ 	.short	(.L_17 - .L_16)
.L_16:
        /*004c*/ 	.word	0x00000000
        /*0050*/ 	.short	0x0003
        /*0052*/ 	.short	0x0018
        /*0054*/ 	.byte	0x00, 0xf0, 0x11, 0x00


	//----- nvinfo : EIATTR_KPARAM_INFO
	.align		4
.L_17:
        /*0058*/ 	.byte	0x04, 0x17
        /*005a*/ 	.short	(.L_19 - .L_18)
.L_18:
        /*005c*/ 	.word	0x00000000
        /*0060*/ 	.short	0x0002
        /*0062*/ 	.short	0x0010
        /*0064*/ 	.byte	0x00, 0xf5, 0x21, 0x00


	//----- nvinfo : EIATTR_KPARAM_INFO
	.align		4
.L_19:
        /*0068*/ 	.byte	0x04, 0x17
        /*006a*/ 	.short	(.L_21 - .L_20)
.L_20:
        /*006c*/ 	.word	0x00000000
        /*0070*/ 	.short	0x0001
        /*0072*/ 	.short	0x0008
        /*0074*/ 	.byte	0x00, 0xf5, 0x21, 0x00


	//----- nvinfo : EIATTR_KPARAM_INFO
	.align		4
.L_21:
        /*0078*/ 	.byte	0x04, 0x17
        /*007a*/ 	.short	(.L_23 - .L_22)
.L_22:
        /*007c*/ 	.word	0x00000000
        /*0080*/ 	.short	0x0000
        /*0082*/ 	.short	0x0000
        /*0084*/ 	.byte	0x00, 0xf5, 0x21, 0x00


	//----- nvinfo : EIATTR_SPARSE_MMA_MASK
	.align		4
.L_23:
        /*0088*/ 	.byte	0x03, 0x50
        /*008a*/ 	.short	0x0000


	//----- nvinfo : EIATTR_WMMA_USED
	.align		4
        /*008c*/ 	.byte	0x01, 0x2b
	.zero		2


	//----- nvinfo : EIATTR_MAXREG_COUNT
	.align		4
        /*0090*/ 	.byte	0x03, 0x1b
        /*0092*/ 	.short	0x00ff


	//----- nvinfo : EIATTR_NUM_BARRIERS
	.align		4
        /*0094*/ 	.byte	0x02, 0x4c
        /*0096*/ 	.byte	0x01
	.zero		1


	//----- nvinfo : EIATTR_MERCURY_ISA_VERSION
	.align		4
        /*0098*/ 	.byte	0x03, 0x5f
        /*009a*/ 	.short	0x0101


	//----- nvinfo : EIATTR_VRC_CTA_INIT_COUNT
	.align		4
        /*009c*/ 	.byte	0x02, 0x4a
	.zero		1
	.zero		1


	//----- nvinfo : EIATTR_EXIT_INSTR_OFFSETS
	.align		4
        /*00a0*/ 	.byte	0x04, 0x1c
        /*00a2*/ 	.short	(.L_25 - .L_24)


	//   ....[0]....
.L_24:
        /*00a4*/ 	.word	0x000024d0


	//   ....[1]....
        /*00a8*/ 	.word	0x00002aa0


	//----- nvinfo : EIATTR_CRS_STACK_SIZE
	.align		4
.L_25:
        /*00ac*/ 	.byte	0x04, 0x1e
        /*00ae*/ 	.short	(.L_27 - .L_26)
.L_26:
        /*00b0*/ 	.word	0x00000000


	//----- nvinfo : EIATTR_CBANK_PARAM_SIZE
	.align		4
.L_27:
        /*00b4*/ 	.byte	0x03, 0x19
        /*00b6*/ 	.short	0x002c


	//----- nvinfo : EIATTR_PARAM_CBANK
	.align		4
        /*00b8*/ 	.byte	0x04, 0x0a
        /*00ba*/ 	.short	(.L_29 - .L_28)
	.align		4
.L_28:
        /*00bc*/ 	.word	index@(.nv.constant0._Z15gemm_wmma_tc_dbPK6__halfS1_PS_iiiff)
        /*00c0*/ 	.short	0x0380
        /*00c2*/ 	.short	0x002c


	//----- nvinfo : EIATTR_SW_WAR
	.align		4
.L_29:
        /*00c4*/ 	.byte	0x04, 0x36
        /*00c6*/ 	.short	(.L_31 - .L_30)
.L_30:
        /*00c8*/ 	.word	0x00000008
.L_31:


//--------------------- .nv.callgraph             --------------------------
	.section	.nv.callgraph,"",@"SHT_CUDA_CALLGRAPH"
	.align	4
	.sectionentsize	8
	.align		4
        /*0000*/ 	.word	0x00000000
	.align		4
        /*0004*/ 	.word	0xffffffff
	.align		4
        /*0008*/ 	.word	0x00000000
	.align		4
        /*000c*/ 	.word	0xfffffffe
	.align		4
        /*0010*/ 	.word	0x00000000
	.align		4
        /*0014*/ 	.word	0xfffffffd
	.align		4
        /*0018*/ 	.word	0x00000000
	.align		4
        /*001c*/ 	.word	0xfffffffc


//--------------------- .text._Z15gemm_wmma_tc_dbPK6__halfS1_PS_iiiff --------------------------
	.section	.text._Z15gemm_wmma_tc_dbPK6__halfS1_PS_iiiff,"ax",@progbits
	.align	128
        .global         _Z15gemm_wmma_tc_dbPK6__halfS1_PS_iiiff
        .type           _Z15gemm_wmma_tc_dbPK6__halfS1_PS_iiiff,@function
        .size           _Z15gemm_wmma_tc_dbPK6__halfS1_PS_iiiff,(.L_x_63 - _Z15gemm_wmma_tc_dbPK6__halfS1_PS_iiiff)
        .other          _Z15gemm_wmma_tc_dbPK6__halfS1_PS_iiiff,@"STO_CUDA_ENTRY STV_DEFAULT"
_Z15gemm_wmma_tc_dbPK6__halfS1_PS_iiiff:
.text._Z15gemm_wmma_tc_dbPK6__halfS1_PS_iiiff:
[----:B------:R-:W1:Y:S01]  /*0000*/  LDC R1, c[0x0][0x37c] ;  /* 0x0000df00ff017b82 */ /* 0x000e620000000800 */
[----:B------:R-:W2:Y:S01]  /*0010*/  S2R R3, SR_CgaCtaId ;  /* 0x0000000000037919 */ /* 0x000ea20000008800 */
[----:B------:R-:W-:Y:S01]  /*0020*/  MOV R14, 0x400 ;  /* 0x00000400000e7802 */ /* 0x000fe20000000f00 */
[----:B------:R-:W3:Y:S05]  /*0030*/  LDCU UR9, c[0x0][0x360] ;  /* 0x00006c00ff0977ac */ /* 0x000eea0008000800 */
[----:B------:R-:W4:Y:S01]  /*0040*/  S2UR UR5, SR_CTAID.Y ;  /* 0x00000000000579c3 */ /* 0x000f220000002600 */
[----:B------:R-:W5:Y:S01]  /*0050*/  S2R R7, SR_SWINHI ;  /* 0x0000000000077919 */ /* 0x000f620000002f00 */
[----:B-1----:R-:W-:Y:S01]  /*0060*/  VIADD R1, R1, 0xffffffd8 ;  /* 0xffffffd801017836 */ /* 0x002fe20000000000 */
[----:B------:R-:W3:Y:S01]  /*0070*/  LDCU UR12, c[0x0][0x364] ;  /* 0x00006c80ff0c77ac */ /* 0x000ee20008000800 */
[----:B------:R-:W-:Y:S01]  /*0080*/  BSSY.RECONVERGENT B0, `(.L_x_0) ;  /* 0x00000ba000007945 */ /* 0x000fe20003800200 */
[----:B------:R-:W1:Y:S01]  /*0090*/  S2R R0, SR_CTAID.X ;  /* 0x0000000000007919 */ /* 0x000e620000002500 */
[----:B------:R-:W-:Y:S01]  /*00a0*/  IMAD.MOV.U32 R2, RZ, RZ, R1 ;  /* 0x000000ffff027224 */ /* 0x000fe200078e0001 */
[----:B------:R-:W1:Y:S01]  /*00b0*/  LDCU.64 UR10, c[0x0][0x358] ;  /* 0x00006b00ff0a77ac */ /* 0x000e620008000a00 */
[----:B------:R-:W1:Y:S01]  /*00c0*/  LDC R16, c[0x0][0x368] ;  /* 0x0000da00ff107b82 */ /* 0x000e620000000800 */
[----:B------:R-:W1:Y:S01]  /*00d0*/  LDCU.64 UR6, c[0x0][0x380] ;  /* 0x00007000ff0677ac */ /* 0x000e620008000a00 */
[----:B------:R-:W1:Y:S01]  /*00e0*/  LDCU.64 UR14, c[0x0][0x388] ;  /* 0x00007100ff0e77ac */ /* 0x000e620008000a00 */
[----:B---3--:R-:W-:-:S02]  /*00f0*/  UIMAD UR4, UR9, UR12, URZ ;  /* 0x0000000c090472a4 */ /* 0x008fc4000f8e02ff */
[----:B----4-:R-:W-:Y:S01]  /*0100*/  USHF.L.U32 UR5, UR5, 0x6, URZ ;  /* 0x0000000605057899 */ /* 0x010fe200080006ff */
[----:B--2---:R-:W-:Y:S02]  /*0110*/  LEA R14, R3, R14, 0x18 ;  /* 0x0000000e030e7211 */ /* 0x004fe400078ec0ff */
[----:B------:R-:W2:Y:S02]  /*0120*/  S2R R3, SR_TID.X ;  /* 0x0000000000037919 */ /* 0x000ea40000002100 */
[----:B------:R-:W-:Y:S02]  /*0130*/  MOV R4, R14 ;  /* 0x0000000e00047202 */ /* 0x000fe40000000f00 */
[----:B-----5:R-:W-:Y:S02]  /*0140*/  MOV R5, R7 ;  /* 0x0000000700057202 */ /* 0x020fe40000000f00 */
[----:B------:R-:W-:-:S03]  /*0150*/  IADD3 R6, P0, PT, R4, 0x800, RZ ;  /* 0x0000080004067810 */ /* 0x000fc60007f1e0ff */
[----:B------:R1:W-:Y:S01]  /*0160*/  STL.64 [R1], R4 ;  /* 0x0000000401007387 */ /* 0x0003e20000100a00 */
[C---:B------:R-:W-:Y:S02]  /*0170*/  IADD3 R8, P1, PT, R4.reuse, 0x1000, RZ ;  /* 0x0000100004087810 */ /* 0x040fe40007f3e0ff */
[C---:B------:R-:W-:Y:S01]  /*0180*/  IADD3 R10, P2, PT, R4.reuse, 0x1800, RZ ;  /* 0x00001800040a7810 */ /* 0x040fe20007f5e0ff */
[--C-:B------:R-:W-:Y:S01]  /*0190*/  IMAD.X R7, RZ, RZ, R5.reuse, P0 ;  /* 0x000000ffff077224 */ /* 0x100fe200000e0605 */
[----:B------:R-:W-:Y:S01]  /*01a0*/  IADD3 R12, P3, PT, R4, 0x2000, RZ ;  /* 0x00002000040c7810 */ /* 0x000fe20007f7e0ff */
[--C-:B------:R-:W-:Y:S02]  /*01b0*/  IMAD.X R9, RZ, RZ, R5.reuse, P1 ;  /* 0x000000ffff097224 */ /* 0x100fe400008e0605 */
[--C-:B------:R-:W-:Y:S01]  /*01c0*/  IMAD.X R11, RZ, RZ, R5.reuse, P2 ;  /* 0x000000ffff0b7224 */ /* 0x100fe200010e0605 */
[----:B------:R3:W-:Y:S01]  /*01d0*/  STL.64 [R1+0x8], R6 ;  /* 0x0000080601007387 */ /* 0x0007e20000100a00 */
[----:B------:R-:W-:-:S02]  /*01e0*/  IMAD.X R13, RZ, RZ, R5, P3 ;  /* 0x000000ffff0d7224 */ /* 0x000fc400018e0605 */
[----:B-1----:R-:W-:Y:S01]  /*01f0*/  IMAD R4, R16, UR4, RZ ;  /* 0x0000000410047c24 */ /* 0x002fe2000f8e02ff */
[----:B------:R3:W-:Y:S04]  /*0200*/  STL.64 [R1+0x10], R8 ;  /* 0x0000100801007387 */ /* 0x0007e80000100a00 */
[----:B------:R3:W-:Y:S04]  /*0210*/  STL.64 [R1+0x18], R10 ;  /* 0x0000180a01007387 */ /* 0x0007e80000100a00 */
[----:B------:R3:W-:Y:S01]  /*0220*/  STL.64 [R1+0x20], R12 ;  /* 0x0000200c01007387 */ /* 0x0007e20000100a00 */
[----:B--2---:R-:W-:-:S13]  /*0230*/  ISETP.GT.U32.AND P0, PT, R3, 0x7f, PT ;  /* 0x0000007f0300780c */ /* 0x004fda0003f04070 */
[----:B---3--:R-:W-:Y:S05]  /*0240*/  @P0 BRA `(.L_x_1) ;  /* 0x0000000800740947 */ /* 0x008fea0003800000 */
[----:B------:R-:W1:Y:S01]  /*0250*/  LDC R5, c[0x0][0x3a0] ;  /* 0x0000e800ff057b82 */ /* 0x000e620000000800 */
[----:B------:R-:W-:Y:S01]  /*0260*/  BSSY.RECONVERGENT B1, `(.L_x_2) ;  /* 0x000004f000017945 */ /* 0x000fe20003800200 */
[----:B------:R-:W-:-:S06]  /*0270*/  IMAD.MOV.U32 R11, RZ, RZ, R3 ;  /* 0x000000ffff0b7224 */ /* 0x000fcc00078e0003 */
[----:B------:R-:W2:Y:S02]  /*0280*/  LDC R10, c[0x0][0x398] ;  /* 0x0000e600ff0a7b82 */ /* 0x000ea40000000800 */
.L_x_7:
[----:B-12---:R-:W-:Y:S01]  /*0290*/  IMAD.SHL.U32 R12, R11, 0x8, RZ ;  /* 0x000000080b0c7824 */ /* 0x006fe200078e00ff */
[--C-:B------:R-:W-:Y:S01]  /*02a0*/  SHF.R.U32.HI R13, RZ, 0x1, R11.reuse ;  /* 0x00000001ff0d7819 */ /* 0x100fe2000001160b */
[----:B------:R-:W-:Y:S01]  /*02b0*/  IMAD.IADD R11, R4, 0x1, R11 ;  /* 0x00000001040b7824 */ /* 0x000fe200078e020b */
[----:B------:R-:W-:Y:S02]  /*02c0*/  BSSY.RECONVERGENT B2, `(.L_x_3) ;  /* 0x0000047000027945 */ /* 0x000fe40003800200 */
[----:B------:R-:W-:Y:S01]  /*02d0*/  LOP3.LUT R12, R12, 0x8, RZ, 0xc0, !PT ;  /* 0x000000080c0c7812 */ /* 0x000fe200078ec0ff */
[----:B------:R-:W-:Y:S01]  /*02e0*/  VIADD R6, R13, UR5 ;  /* 0x000000050d067c36 */ /* 0x000fe20008000000 */
[----:B------:R-:W-:Y:S01]  /*02f0*/  ISETP.GE.U32.AND P0, PT, R11, 0x80, PT ;  /* 0x000000800b00780c */ /* 0x000fe20003f06070 */
[----:B------:R-:W-:Y:S01]  /*0300*/  IMAD R13, R13, 0x20, R14 ;  /* 0x000000200d0d7824 */ /* 0x000fe200078e020e */
[----:B------:R-:W-:-:S04]  /*0310*/  LOP3.LUT R8, R12, 0x7, RZ, 0xfc, !PT ;  /* 0x000000070c087812 */ /* 0x000fc800078efcff */
[----:B-1----:R-:W-:-:S04]  /*0320*/  ISETP.GE.AND P1, PT, R8, R5, PT ;  /* 0x000000050800720c */ /* 0x002fc80003f26270 */
[----:B--2---:R-:W-:-:S13]  /*0330*/  ISETP.GE.OR P2, PT, R6, R10, P1 ;  /* 0x0000000a0600720c */ /* 0x004fda0000f46670 */
[----:B------:R-:W-:Y:S05]  /*0340*/  @P2 BRA `(.L_x_4) ;  /* 0x00000000002c2947 */ /* 0x000fea0003800000 */
[----:B------:R-:W-:Y:S02]  /*0350*/  IMAD R7, R6, R5, RZ ;  /* 0x0000000506077224 */ /* 0x000fe400078e02ff */
[----:B------:R-:W-:-:S03]  /*0360*/  IMAD R13, R12, 0x2, R13 ;  /* 0x000000020c0d7824 */ /* 0x000fc600078e020d */
[----:B------:R-:W-:-:S05]  /*0370*/  IADD3 R7, P1, PT, R7, R12, RZ ;  /* 0x0000000c07077210 */ /* 0x000fca0007f3e0ff */
[----:B------:R-:W-:Y:S01]  /*0380*/  IMAD.X R8, RZ, RZ, RZ, P1 ;  /* 0x000000ffff087224 */ /* 0x000fe200008e06ff */
[----:B------:R-:W-:-:S04]  /*0390*/  LEA R6, P1, R7, UR6, 0x1 ;  /* 0x0000000607067c11 */ /* 0x000fc8000f8208ff */
[----:B------:R-:W-:-:S05]  /*03a0*/  LEA.HI.X R7, R7, UR7, R8, 0x1, P1 ;  /* 0x0000000707077c11 */ /* 0x000fca00088f0c08 */
[----:B------:R-:W-:Y:S01]  /*03b0*/  @!PT LDS RZ, [RZ] ;  /* 0x00000000fffff984 */ /* 0x000fe20000000800 */
[----:B------:R-:W-:Y:S01]  /*03c0*/  @!PT LDS RZ, [RZ] ;  /* 0x00000000fffff984 */ /* 0x000fe20000000800 */
[----:B------:R-:W-:Y:S01]  /*03d0*/  @!PT LDS RZ, [RZ] ;  /* 0x00000000fffff984 */ /* 0x000fe20000000800 */
[----:B------:R1:W-:Y:S01]  /*03e0*/  LDGSTS.E.128 [R13], desc[UR10][R6.64] ;  /* 0x00000000060d7fae */ /* 0x0003e2000b9a180a */
[----:B------:R-:W-:Y:S05]  /*03f0*/  BRA `(.L_x_5) ;  /* 0x0000000000cc7947 */ /* 0x000fea0003800000 */
.L_x_4:
[----:B------:R-:W-:-:S13]  /*0400*/  ISETP.GE.AND P2, PT, R6, R10, PT ;  /* 0x0000000a0600720c */ /* 0x000fda0003f46270 */
[----:B------:R-:W-:Y:S05]  /*0410*/  @P2 BRA `(.L_x_6) ;  /* 0x0000000000bc2947 */ /* 0x000fea0003800000 */
[-C--:B------:R-:W-:Y:S01]  /*0420*/  ISETP.GE.AND P5, PT, R12, R5.reuse, PT ;  /* 0x000000050c00720c */ /* 0x080fe20003fa6270 */
[-C--:B------:R-:W-:Y:S01]  /*0430*/  IMAD R17, R6, R5.reuse, RZ ;  /* 0x0000000506117224 */ /* 0x080fe200078e02ff */
[----:B------:R-:W-:Y:S01]  /*0440*/  PRMT R15, RZ, 0x7610, R15 ;  /* 0x00007610ff0f7816 */ /* 0x000fe2000000000f */
[C---:B------:R-:W-:Y:S02]  /*0450*/  VIADD R6, R12.reuse, 0x1 ;  /* 0x000000010c067836 */ /* 0x040fe40000000000 */
[C---:B------:R-:W-:Y:S02]  /*0460*/  VIADD R18, R12.reuse, 0x2 ;  /* 0x000000020c127836 */ /* 0x040fe40000000000 */
[----:B------:R-:W-:Y:S01]  /*0470*/  VIADD R20, R12, 0x3 ;  /* 0x000000030c147836 */ /* 0x000fe20000000000 */
[----:B------:R-:W-:-:S04]  /*0480*/  ISETP.GE.AND P2, PT, R6, R5, PT ;  /* 0x000000050600720c */ /* 0x000fc80003f46270 */
[----:B------:R-:W-:Y:S01]  /*0490*/  ISETP.GE.AND P4, PT, R20, R5, PT ;  /* 0x000000051400720c */ /* 0x000fe20003f86270 */
[----:B------:R-:W1:Y:S01]  /*04a0*/  @!P5 LDC.64 R8, c[0x0][0x380] ;  /* 0x0000e000ff08db82 */ /* 0x000e620000000a00 */
[C---:B------:R-:W-:Y:S01]  /*04b0*/  @!P5 IMAD.IADD R7, R12.reuse, 0x1, R17 ;  /* 0x000000010c07d824 */ /* 0x040fe200078e0211 */
[----:B------:R-:W-:-:S04]  /*04c0*/  IADD3 R17, P3, PT, R12, R17, RZ ;  /* 0x000000110c117210 */ /* 0x000fc80007f7e0ff */
[----:B------:R-:W-:Y:S01]  /*04d0*/  LEA R6, P6, R17, UR6, 0x1 ;  /* 0x0000000611067c11 */ /* 0x000fe2000f8c08ff */
[----:B------:R-:W-:Y:S01]  /*04e0*/  IMAD.X R22, RZ, RZ, RZ, P3 ;  /* 0x000000ffff167224 */ /* 0x000fe200018e06ff */
[----:B------:R-:W-:Y:S01]  /*04f0*/  ISETP.GE.AND P3, PT, R18, R5, PT ;  /* 0x000000051200720c */ /* 0x000fe20003f66270 */
[C---:B------:R-:W-:Y:S02]  /*0500*/  VIADD R18, R12.reuse, 0x4 ;  /* 0x000000040c127836 */ /* 0x040fe40000000000 */
[----:B------:R-:W-:Y:S02]  /*0510*/  VIADD R20, R12, 0x5 ;  /* 0x000000050c147836 */ /* 0x000fe40000000000 */
[----:B-1----:R-:W-:Y:S01]  /*0520*/  @!P5 IMAD.WIDE.U32 R8, R7, 0x2, R8 ;  /* 0x000000020708d825 */ /* 0x002fe200078e0008 */
[----:B------:R-:W-:Y:S02]  /*0530*/  LEA.HI.X R7, R17, UR7, R22, 0x1, P6 ;  /* 0x0000000711077c11 */ /* 0x000fe4000b0f0c16 */
[----:B------:R-:W-:-:S02]  /*0540*/  PRMT R17, RZ, 0x7610, R17 ;  /* 0x00007610ff117816 */ /* 0x000fc40000000011 */
[-C--:B------:R-:W-:Y:S01]  /*0550*/  ISETP.GE.AND P6, PT, R18, R5.reuse, PT ;  /* 0x000000051200720c */ /* 0x080fe20003fc6270 */
[----:B------:R-:W-:Y:S01]  /*0560*/  VIADD R18, R12, 0x6 ;  /* 0x000000060c127836 */ /* 0x000fe20000000000 */
[----:B------:R1:W2:Y:S01]  /*0570*/  @!P5 LDG.E.U16 R15, desc[UR10][R8.64] ;  /* 0x0000000a080fd981 */ /* 0x0002a2000c1e1500 */
[----:B------:R-:W-:-:S03]  /*0580*/  ISETP.GE.AND P5, PT, R20, R5, PT ;  /* 0x000000051400720c */ /* 0x000fc60003fa6270 */
[----:B------:R-:W3:Y:S01]  /*0590*/  @!P2 LDG.E.U16 R17, desc[UR10][R6.64+0x2] ;  /* 0x0000020a0611a981 */ /* 0x000ee2000c1e1500 */
[----:B------:R-:W-:Y:S02]  /*05a0*/  ISETP.GE.AND P2, PT, R18, R5, PT ;  /* 0x000000051200720c */ /* 0x000fe40003f46270 */
[----:B------:R-:W-:Y:S02]  /*05b0*/  PRMT R18, RZ, 0x7610, R18 ;  /* 0x00007610ff127816 */ /* 0x000fe40000000012 */
[----:B------:R-:W-:Y:S02]  /*05c0*/  PRMT R19, RZ, 0x7610, R19 ;  /* 0x00007610ff137816 */ /* 0x000fe40000000013 */
[----:B------:R-:W-:Y:S02]  /*05d0*/  PRMT R20, RZ, 0x7610, R20 ;  /* 0x00007610ff147816 */ /* 0x000fe40000000014 */
[----:B-1----:R-:W-:Y:S01]  /*05e0*/  PRMT R8, RZ, 0x7610, R8 ;  /* 0x00007610ff087816 */ /* 0x002fe20000000008 */
[----:B------:R-:W4:Y:S01]  /*05f0*/  @!P3 LDG.E.U16 R18, desc[UR10][R6.64+0x4] ;  /* 0x0000040a0612b981 */ /* 0x000f22000c1e1500 */
[----:B------:R-:W-:-:S02]  /*0600*/  PRMT R9, RZ, 0x7610, R9 ;  /* 0x00007610ff097816 */ /* 0x000fc40000000009 */
[----:B------:R-:W-:Y:S01]  /*0610*/  PRMT R21, RZ, 0x7610, R21 ;  /* 0x00007610ff157816 */ /* 0x000fe20000000015 */
[----:B------:R-:W5:Y:S04]  /*0620*/  @!P4 LDG.E.U16 R19, desc[UR10][R6.64+0x6] ;  /* 0x0000060a0613c981 */ /* 0x000f68000c1e1500 */
[----:B------:R-:W5:Y:S04]  /*0630*/  @!P6 LDG.E.U16 R20, desc[UR10][R6.64+0x8] ;  /* 0x0000080a0614e981 */ /* 0x000f68000c1e1500 */
[----:B------:R-:W5:Y:S04]  /*0640*/  @!P5 LDG.E.U16 R8, desc[UR10][R6.64+0xa] ;  /* 0x00000a0a0608d981 */ /* 0x000f68000c1e1500 */
[----:B------:R-:W5:Y:S04]  /*0650*/  @!P2 LDG.E.U16 R9, desc[UR10][R6.64+0xc] ;  /* 0x00000c0a0609a981 */ /* 0x000f68000c1e1500 */
[----:B------:R-:W5:Y:S01]  /*0660*/  @!P1 LDG.E.U16 R21, desc[UR10][R6.64+0xe] ;  /* 0x00000e0a06159981 */ /* 0x000f62000c1e1500 */
[----:B------:R-:W-:-:S05]  /*0670*/  IMAD R12, R12, 0x2, R13 ;  /* 0x000000020c0c7824 */ /* 0x000fca00078e020d */
[----:B--2---:R1:W-:Y:S04]  /*0680*/  STS.U16 [R12], R15 ;  /* 0x0000000f0c007388 */ /* 0x0043e80000000400 */
[----:B---3--:R1:W-:Y:S04]  /*0690*/  STS.U16 [R12+0x2], R17 ;  /* 0x000002110c007388 */ /* 0x0083e80000000400 */
[----:B----4-:R1:W-:Y:S04]  /*06a0*/  STS.U16 [R12+0x4], R18 ;  /* 0x000004120c007388 */ /* 0x0103e80000000400 */
[----:B-----5:R1:W-:Y:S04]  /*06b0*/  STS.U16 [R12+0x6], R19 ;  /* 0x000006130c007388 */ /* 0x0203e80000000400 */
[----:B------:R1:W-:Y:S04]  /*06c0*/  STS.U16 [R12+0x8], R20 ;  /* 0x000008140c007388 */ /* 0x0003e80000000400 */
[----:B------:R1:W-:Y:S04]  /*06d0*/  STS.U16 [R12+0xa], R8 ;  /* 0x00000a080c007388 */ /* 0x0003e80000000400 */
[----:B------:R1:W-:Y:S04]  /*06e0*/  STS.U16 [R12+0xc], R9 ;  /* 0x00000c090c007388 */ /* 0x0003e80000000400 */
[----:B------:R1:W-:Y:S01]  /*06f0*/  STS.U16 [R12+0xe], R21 ;  /* 0x00000e150c007388 */ /* 0x0003e20000000400 */
[----:B------:R-:W-:Y:S05]  /*0700*/  BRA `(.L_x_5) ;  /* 0x0000000000087947 */ /* 0x000fea0003800000 */
.L_x_6:
[----:B------:R-:W-:-:S05]  /*0710*/  IMAD R12, R12, 0x2, R13 ;  /* 0x000000020c0c7824 */ /* 0x000fca00078e020d */
[----:B------:R2:W-:Y:S02]  /*0720*/  STS.128 [R12], RZ ;  /* 0x000000ff0c007388 */ /* 0x0005e40000000c00 */
.L_x_5:
[----:B------:R-:W-:Y:S05]  /*0730*/  BSYNC.RECONVERGENT B2 ;  /* 0x0000000000027941 */ /* 0x000fea0003800200 */
.L_x_3:
[----:B------:R-:W-:Y:S05]  /*0740*/  @!P0 BRA `(.L_x_7) ;  /* 0xfffffff800d08947 */ /* 0x000fea000383ffff */
[----:B------:R-:W-:Y:S05]  /*0750*/  BSYNC.RECONVERGENT B1 ;  /* 0x0000000000017941 */ /* 0x000fea0003800200 */
.L_x_2:
[----:B------:R-:W3:Y:S01]  /*0760*/  LDC R5, c[0x0][0x3a0] ;  /* 0x0000e800ff057b82 */ /* 0x000ee20000000800 */
[----:B------:R-:W-:-:S07]  /*0770*/  IMAD.MOV.U32 R11, RZ, RZ, R3 ;  /* 0x000000ffff0b7224 */ /* 0x000fce00078e0003 */
[----:B------:R-:W4:Y:S08]  /*0780*/  LDC R10, c[0x0][0x39c] ;  /* 0x0000e700ff0a7b82 */ /* 0x000f300000000800 */
[----:B-1----:R-:W1:Y:S02]  /*0790*/  LDC.64 R6, c[0x0][0x388] ;  /* 0x0000e200ff067b82 */ /* 0x002e640000000a00 */
.L_x_12:
[----:B--2---:R-:W-:Y:S01]  /*07a0*/  IMAD.SHL.U32 R13, R11, 0x8, RZ ;  /* 0x000000080b0d7824 */ /* 0x004fe200078e00ff */
[--C-:B---3--:R-:W-:Y:S01]  /*07b0*/  SHF.R.U32.HI R17, RZ, 0x3, R11.reuse ;  /* 0x00000003ff117819 */ /* 0x108fe2000001160b */
[----:B------:R-:W-:Y:S01]  /*07c0*/  IMAD.IADD R11, R4, 0x1, R11 ;  /* 0x00000001040b7824 */ /* 0x000fe200078e020b */
[----:B------:R-:W-:Y:S02]  /*07d0*/  BSSY.RECONVERGENT B1, `(.L_x_8) ;  /* 0x0000043000017945 */ /* 0x000fe40003800200 */
[----:B------:R-:W-:Y:S01]  /*07e0*/  LOP3.LUT R13, R13, 0x38, RZ, 0xc0, !PT ;  /* 0x000000380d0d7812 */ /* 0x000fe200078ec0ff */
[----:B--2-4-:R-:W-:Y:S01]  /*07f0*/  IMAD R12, R17, 0x80, R14 ;  /* 0x00000080110c7824 */ /* 0x014fe200078e020e */
[----:B------:R-:W-:-:S03]  /*0800*/  ISETP.GE.U32.AND P1, PT, R11, 0x80, PT ;  /* 0x000000800b00780c */ /* 0x000fc60003f26070 */
[----:B------:R-:W-:Y:S02]  /*0810*/  IMAD R23, R0, 0x40, R13 ;  /* 0x0000004000177824 */ /* 0x000fe400078e020d */
[----:B------:R-:W-:Y:S02]  /*0820*/  VIADD R18, R12, 0x1000 ;  /* 0x000010000c127836 */ /* 0x000fe40000000000 */
[----:B------:R-:W-:-:S05]  /*0830*/  VIADD R9, R23, 0x7 ;  /* 0x0000000717097836 */ /* 0x000fca0000000000 */
[----:B----4-:R-:W-:-:S04]  /*0840*/  ISETP.GE.AND P2, PT, R9, R10, PT ;  /* 0x0000000a0900720c */ /* 0x010fc80003f46270 */
[----:B---3--:R-:W-:-:S13]  /*0850*/  ISETP.GE.OR P0, PT, R17, R5, P2 ;  /* 0x000000051100720c */ /* 0x008fda0001706670 */
[----:B------:R-:W-:Y:S05]  /*0860*/  @P0 BRA `(.L_x_9) ;  /* 0x0000000000300947 */ /* 0x000fea0003800000 */
[----:B------:R-:W-:Y:S01]  /*0870*/  IMAD R8, R17, R10, RZ ;  /* 0x0000000a11087224 */ /* 0x000fe200078e02ff */
[----:B------:R-:W-:Y:S01]  /*0880*/  SHF.R.S32.HI R9, RZ, 0x1f, R23 ;  /* 0x0000001fff097819 */ /* 0x000fe20000011417 */
[----:B------:R-:W-:-:S03]  /*0890*/  IMAD R13, R13, 0x2, R12 ;  /* 0x000000020d0d7824 */ /* 0x000fc600078e020c */
[----:B------:R-:W-:-:S04]  /*08a0*/  IADD3 R15, P0, PT, R23, R8, RZ ;  /* 0x00000008170f7210 */ /* 0x000fc80007f1e0ff */
[----:B------:R-:W-:Y:S02]  /*08b0*/  LEA.HI.X.SX32 R18, R8, R9, 0x1, P0 ;  /* 0x0000000908127211 */ /* 0x000fe400000f0eff */
[----:B------:R-:W-:-:S04]  /*08c0*/  LEA R8, P0, R15, UR14, 0x1 ;  /* 0x0000000e0f087c11 */ /* 0x000fc8000f8008ff */
[----:B------:R-:W-:-:S05]  /*08d0*/  LEA.HI.X R9, R15, UR15, R18, 0x1, P0 ;  /* 0x0000000f0f097c11 */ /* 0x000fca00080f0c12 */
[----:B------:R-:W-:Y:S01]  /*08e0*/  @!PT LDS RZ, [RZ] ;  /* 0x00000000fffff984 */ /* 0x000fe20000000800 */
[----:B------:R-:W-:Y:S01]  /*08f0*/  @!PT LDS RZ, [RZ] ;  /* 0x00000000fffff984 */ /* 0x000fe20000000800 */
[----:B------:R-:W-:Y:S01]  /*0900*/  @!PT LDS RZ, [RZ] ;  /* 0x00000000fffff984 */ /* 0x000fe20000000800 */
[----:B------:R2:W-:Y:S01]  /*0910*/  LDGSTS.E.128 [R13+0x1000], desc[UR10][R8.64] ;  /* 0x01000000080d7fae */ /* 0x0005e2000b9a180a */
[----:B------:R-:W-:Y:S05]  /*0920*/  BRA `(.L_x_10) ;  /* 0x0000000000b47947 */ /* 0x000fea0003800000 */
.L_x_9:
[----:B------:R-:W-:-:S04]  /*0930*/  ISETP.GE.AND P0, PT, R23, R10, PT ;  /* 0x0000000a1700720c */ /* 0x000fc80003f06270 */
[----:B------:R-:W-:-:S13]  /*0940*/  ISETP.GE.OR P0, PT, R17, R5, P0 ;  /* 0x000000051100720c */ /* 0x000fda0000706670 */
[----:B------:R-:W-:Y:S05]  /*0950*/  @P0 BRA `(.L_x_11) ;  /* 0x0000000000a00947 */ /* 0x000fea0003800000 */
[C---:B------:R-:W-:Y:S02]  /*0960*/  VIADD R9, R23.reuse, 0x1 ;  /* 0x0000000117097836 */ /* 0x040fe40000000000 */
[C---:B------:R-:W-:Y:S02]  /*0970*/  VIADD R15, R23.reuse, 0x2 ;  /* 0x00000002170f7836 */ /* 0x040fe40000000000 */
[----:B------:R-:W-:Y:S01]  /*0980*/  VIADD R19, R23, 0x4 ;  /* 0x0000000417137836 */ /* 0x000fe20000000000 */
[-C--:B------:R-:W-:Y:S01]  /*0990*/  ISETP.GE.AND P6, PT, R9, R10.reuse, PT ;  /* 0x0000000a0900720c */ /* 0x080fe20003fc6270 */
[-C--:B------:R-:W-:Y:S01]  /*09a0*/  IMAD R9, R17, R10.reuse, R23 ;  /* 0x0000000a11097224 */ /* 0x080fe200078e0217 */
[-C--:B------:R-:W-:Y:S01]  /*09b0*/  ISETP.GE.AND P5, PT, R15, R10.reuse, PT ;  /* 0x0000000a0f00720c */ /* 0x080fe20003fa6270 */
[----:B------:R-:W-:Y:S01]  /*09c0*/  VIADD R17, R23, 0x3 ;  /* 0x0000000317117836 */ /* 0x000fe20000000000 */
[----:B------:R-:W-:Y:S01]  /*09d0*/  PRMT R15, RZ, 0x7610, R15 ;  /* 0x00007610ff0f7816 */ /* 0x000fe2000000000f */
[----:B-1----:R-:W-:Y:S01]  /*09e0*/  IMAD.WIDE R8, R9, 0x2, R6 ;  /* 0x0000000209087825 */ /* 0x002fe200078e0206 */
[----:B------:R-:W-:-:S02]  /*09f0*/  ISETP.GE.AND P3, PT, R19, R10, PT ;  /* 0x0000000a1300720c */ /* 0x000fc40003f66270 */
[-C--:B------:R-:W-:Y:S01]  /*0a00*/  ISETP.GE.AND P4, PT, R17, R10.reuse, PT ;  /* 0x0000000a1100720c */ /* 0x080fe20003f86270 */
[C---:B------:R-:W-:Y:S02]  /*0a10*/  VIADD R21, R23.reuse, 0x5 ;  /* 0x0000000517157836 */ /* 0x040fe40000000000 */
[----:B------:R-:W-:Y:S02]  /*0a20*/  VIADD R17, R23, 0x6 ;  /* 0x0000000617117836 */ /* 0x000fe40000000000 */
[----:B------:R-:W2:Y:S01]  /*0a30*/  @!P6 LDG.E.U16 R15, desc[UR10][R8.64+0x2] ;  /* 0x0000020a080fe981 */ /* 0x000ea2000c1e1500 */
[-C--:B------:R-:W-:Y:S02]  /*0a40*/  ISETP.GE.AND P0, PT, R21, R10.reuse, PT ;  /* 0x0000000a1500720c */ /* 0x080fe40003f06270 */
[----:B------:R-:W-:Y:S02]  /*0a50*/  ISETP.GE.AND P6, PT, R17, R10, PT ;  /* 0x0000000a1100720c */ /* 0x000fe40003fc6270 */
[----:B------:R-:W-:Y:S01]  /*0a60*/  PRMT R19, RZ, 0x7610, R19 ;  /* 0x00007610ff137816 */ /* 0x000fe20000000013 */
[----:B------:R-:W3:Y:S01]  /*0a70*/  LDG.E.U16 R17, desc[UR10][R8.64] ;  /* 0x0000000a08117981 */ /* 0x000ee2000c1e1500 */
[----:B------:R-:W-:-:S02]  /*0a80*/  PRMT R20, RZ, 0x7610, R20 ;  /* 0x00007610ff147816 */ /* 0x000fc40000000014 */
[----:B------:R-:W-:Y:S02]  /*0a90*/  PRMT R21, RZ, 0x7610, R21 ;  /* 0x00007610ff157816 */ /* 0x000fe40000000015 */
[----:B------:R-:W-:Y:S01]  /*0aa0*/  PRMT R22, RZ, 0x7610, R22 ;  /* 0x00007610ff167816 */ /* 0x000fe20000000016 */
[----:B------:R-:W4:Y:S01]  /*0ab0*/  @!P5 LDG.E.U16 R19, desc[UR10][R8.64+0x4] ;  /* 0x0000040a0813d981 */ /* 0x000f22000c1e1500 */
[----:B------:R-:W-:Y:S02]  /*0ac0*/  PRMT R23, RZ, 0x7610, R23 ;  /* 0x00007610ff177816 */ /* 0x000fe40000000017 */
[----:B------:R-:W-:Y:S01]  /*0ad0*/  PRMT R24, RZ, 0x7610, R24 ;  /* 0x00007610ff187816 */ /* 0x000fe20000000018 */
[----:B------:R-:W5:Y:S04]  /*0ae0*/  @!P4 LDG.E.U16 R20, desc[UR10][R8.64+0x6] ;  /* 0x0000060a0814c981 */ /* 0x000f68000c1e1500 */
[----:B------:R-:W5:Y:S04]  /*0af0*/  @!P3 LDG.E.U16 R21, desc[UR10][R8.64+0x8] ;  /* 0x0000080a0815b981 */ /* 0x000f68000c1e1500 */
[----:B------:R-:W5:Y:S04]  /*0b00*/  @!P0 LDG.E.U16 R22, desc[UR10][R8.64+0xa] ;  /* 0x00000a0a08168981 */ /* 0x000f68000c1e1500 */
[----:B------:R-:W5:Y:S04]  /*0b10*/  @!P6 LDG.E.U16 R23, desc[UR10][R8.64+0xc] ;  /* 0x00000c0a0817e981 */ /* 0x000f68000c1e1500 */
[----:B------:R-:W5:Y:S01]  /*0b20*/  @!P2 LDG.E.U16 R24, desc[UR10][R8.64+0xe] ;  /* 0x00000e0a0818a981 */ /* 0x000f62000c1e1500 */
[----:B------:R-:W-:-:S02]  /*0b30*/  IMAD R12, R13, 0x2, R12 ;  /* 0x000000020d0c7824 */ /* 0x000fc400078e020c */
[----:B------:R-:W-:-:S03]  /*0b40*/  IMAD R18, R13, 0x2, R18 ;  /* 0x000000020d127824 */ /* 0x000fc600078e0212 */
[----:B---3--:R3:W-:Y:S04]  /*0b50*/  STS.U16 [R12+0x1000], R17 ;  /* 0x001000110c007388 */ /* 0x0087e80000000400 */
[----:B--2---:R3:W-:Y:S04]  /*0b60*/  STS.U16 [R18+0x2], R15 ;  /* 0x0000020f12007388 */ /* 0x0047e80000000400 */
[----:B----4-:R3:W-:Y:S04]  /*0b70*/  STS.U16 [R18+0x4], R19 ;  /* 0x0000041312007388 */ /* 0x0107e80000000400 */
[----:B-----5:R3:W-:Y:S04]  /*0b80*/  STS.U16 [R18+0x6], R20 ;  /* 0x0000061412007388 */ /* 0x0207e80000000400 */
[----:B------:R3:W-:Y:S04]  /*0b90*/  STS.U16 [R18+0x8], R21 ;  /* 0x0000081512007388 */ /* 0x0007e80000000400 */
[----:B------:R3:W-:Y:S04]  /*0ba0*/  STS.U16 [R18+0xa], R22 ;  /* 0x00000a1612007388 */ /* 0x0007e80000000400 */
[----:B------:R3:W-:Y:S04]  /*0bb0*/  STS.U16 [R18+0xc], R23 ;  /* 0x00000c1712007388 */ /* 0x0007e80000000400 */
[----:B------:R3:W-:Y:S01]  /*0bc0*/  STS.U16 [R18+0xe], R24 ;  /* 0x00000e1812007388 */ /* 0x0007e20000000400 */
[----:B------:R-:W-:Y:S05]  /*0bd0*/  BRA `(.L_x_10) ;  /* 0x0000000000087947 */ /* 0x000fea0003800000 */
.L_x_11:
[----:B------:R-:W-:-:S05]  /*0be0*/  IMAD R12, R13, 0x2, R12 ;  /* 0x000000020d0c7824 */ /* 0x000fca00078e020c */
[----:B------:R4:W-:Y:S02]  /*0bf0*/  STS.128 [R12+0x1000], RZ ;  /* 0x001000ff0c007388 */ /* 0x0009e40000000c00 */
.L_x_10:
[----:B------:R-:W-:Y:S05]  /*0c00*/  BSYNC.RECONVERGENT B1 ;  /* 0x0000000000017941 */ /* 0x000fea0003800200 */
.L_x_8:
[----:B------:R-:W-:Y:S05]  /*0c10*/  @!P1 BRA `(.L_x_12) ;  /* 0xfffffff800e09947 */ /* 0x000fea000383ffff */
.L_x_1:
[----:B------:R-:W-:Y:S05]  /*0c20*/  BSYNC.RECONVERGENT B0 ;  /* 0x0000000000007941 */ /* 0x000fea0003800200 */
.L_x_0:
[----:B------:R-:W0:Y:S01]  /*0c30*/  LDGDEPBAR ;  /* 0x00000000000079af */ /* 0x000e220000000000 */
[----:B------:R-:W5:Y:S01]  /*0c40*/  LDCU UR4, c[0x0][0x3a0] ;  /* 0x00007400ff0477ac */ /* 0x000f620008000800 */
[----:B-1----:R-:W-:Y:S02]  /*0c50*/  CS2R R6, SRZ ;  /* 0x0000000000067805 */ /* 0x002fe4000001ff00 */
[----:B------:R-:W-:Y:S02]  /*0c60*/  CS2R R4, SRZ ;  /* 0x0000000000047805 */ /* 0x000fe4000001ff00 */
[----:B------:R-:W-:Y:S02]  /*0c70*/  CS2R R10, SRZ ;  /* 0x00000000000a7805 */ /* 0x000fe4000001ff00 */
[----:B--2---:R-:W-:Y:S01]  /*0c80*/  CS2R R8, SRZ ;  /* 0x0000000000087805 */ /* 0x004fe2000001ff00 */
[----:B-----5:R-:W-:Y:S01]  /*0c90*/  UISETP.GE.AND UP0, UPT, UR4, 0x1, UPT ;  /* 0x000000010400788c */ /* 0x020fe2000bf06270 */
[----:B------:R-:W-:-:S04]  /*0ca0*/  DEPBAR.LE SB0, 0x0 ;  /* 0x000080000000791a */ /* 0x000fc80000000000 */
[----:B------:R-:W-:Y:S06]  /*0cb0*/  BAR.SYNC.DEFER_BLOCKING 0x0 ;  /* 0x0000000000007b1d */ /* 0x000fec0000010000 */
[----:B------:R-:W-:Y:S05]  /*0cc0*/  BRA.U !UP0, `(.L_x_13) ;  /* 0x0000001108cc7547 */ /* 0x000fea000b800000 */
[----:B---3--:R-:W-:Y:S01]  /*0cd0*/  IMAD.MOV.U32 R17, RZ, RZ, 0x1 ;  /* 0x00000001ff117424 */ /* 0x008fe200078e00ff */
[----:B------:R-:W-:Y:S01]  /*0ce0*/  UMOV UR4, URZ ;  /* 0x000000ff00047c82 */ /* 0x000fe20008000000 */
[----:B------:R-:W-:Y:S02]  /*0cf0*/  IMAD.MOV.U32 R19, RZ, RZ, RZ ;  /* 0x000000ffff137224 */ /* 0x000fe400078e00ff */
[----:B------:R-:W-:-:S07]  /*0d00*/  IMAD.MOV.U32 R7, RZ, RZ, RZ ;  /* 0x000000ffff077224 */ /* 0x000fce00078e00ff */
.L_x_57:
[----:B------:R-:W1:Y:S01]  /*0d10*/  LDCU UR6, c[0x0][0x3a0] ;  /* 0x00007400ff0677ac */ /* 0x000e620008000800 */
[----:B----4-:R-:W-:Y:S01]  /*0d20*/  IMAD.U32 R12, RZ, RZ, UR4 ;  /* 0x00000004ff0c7e24 */ /* 0x010fe2000f8e00ff */
[----:B-1----:R-:W-:-:S04]  /*0d30*/  UIADD3 UR6, UPT, UPT, UR6, 0xf, URZ ;  /* 0x0000000f06067890 */ /* 0x002fc8000fffe0ff */
[----:B------:R-:W-:-:S04]  /*0d40*/  USHF.R.S32.HI UR7, URZ, 0x1f, UR6 ;  /* 0x0000001fff077899 */ /* 0x000fc80008011406 */
[----:B------:R-:W-:Y:S02]  /*0d50*/  ULEA.HI UR7, UR7, UR6, URZ, 0x4 ;  /* 0x0000000607077291 */ /* 0x000fe4000f8f20ff */
[----:B------:R-:W-:Y:S02]  /*0d60*/  UIADD3 UR6, UPT, UPT, UR4, 0x1, URZ ;  /* 0x0000000104067890 */ /* 0x000fe4000fffe0ff */
[----:B------:R-:W-:-:S04]  /*0d70*/  USHF.R.S32.HI UR7, URZ, 0x4, UR7 ;  /* 0x00000004ff077899 */ /* 0x000fc80008011407 */
[----:B------:R-:W-:Y:S02]  /*0d80*/  UISETP.GE.AND UP1, UPT, UR6, UR7, UPT ;  /* 0x000000070600728c */ /* 0x000fe4000bf26270 */
[----:B------:R-:W-:Y:S01]  /*0d90*/  UISETP.LT.AND UP0, UPT, UR7, 0x1, UPT ;  /* 0x000000010700788c */ /* 0x000fe2000bf01270 */
[----:B------:R-:W-:-:S03]  /*0da0*/  UMOV UR4, UR6 ;  /* 0x0000000600047c82 */ /* 0x000fc60008000000 */
[----:B------:R-:W-:-:S04]  /*0db0*/  USEL UR8, UR7, 0x1, !UP0 ;  /* 0x0000000107087887 */ /* 0x000fc8000c000000 */
[----:B------:R-:W-:Y:S01]  /*0dc0*/  UISETP.NE.AND UP0, UPT, UR6, UR8, UPT ;  /* 0x000000080600728c */ /* 0x000fe2000bf05270 */
[----:B------:R-:W-:Y:S10]  /*0dd0*/  BRA.U UP1, `(.L_x_14) ;  /* 0x0000000d01d07547 */ /* 0x000ff4000b800000 */
[----:B------:R-:W-:Y:S01]  /*0de0*/  ISETP.GT.U32.AND P0, PT, R3, 0x7f, PT ;  /* 0x0000007f0300780c */ /* 0x000fe20003f04070 */
[----:B------:R-:W1:Y:S01]  /*0df0*/  LDCU UR8, c[0x0][0x3a0] ;  /* 0x00007400ff0877ac */ /* 0x000e620008000800 */
[----:B------:R-:W-:Y:S01]  /*0e00*/  BSSY.RECONVERGENT B0, `(.L_x_15) ;  /* 0x00000f0000007945 */ /* 0x000fe20003800200 */
[----:B------:R-:W2:Y:S01]  /*0e10*/  LDCU UR7, c[0x0][0x398] ;  /* 0x00007300ff0777ac */ /* 0x000ea20008000800 */
[----:B------:R-:W3:Y:S01]  /*0e20*/  LDCU.64 UR14, c[0x0][0x380] ;  /* 0x00007000ff0e77ac */ /* 0x000ee20008000a00 */
[----:B------:R-:W4:Y:S08]  /*0e30*/  LDCU.64 UR16, c[0x0][0x388] ;  /* 0x00007100ff1077ac */ /* 0x000f300008000a00 */
[----:B------:R-:W-:Y:S05]  /*0e40*/  @P0 BRA `(.L_x_16) ;  /* 0x0000000c00ac0947 */ /* 0x000fea0003800000 */
[----:B------:R-:W-:-:S06]  /*0e50*/  IMAD R14, R17, 0x8, R2 ;  /* 0x00000008110e7824 */ /* 0x000fcc00078e0202 */
[----:B------:R-:W5:Y:S01]  /*0e60*/  LDL.64 R14, [R14] ;  /* 0x000000000e0e7983 */ /* 0x000f620000100a00 */
[----:B------:R-:W-:Y:S01]  /*0e70*/  IMAD.SHL.U32 R12, R12, 0x10, RZ ;  /* 0x000000100c0c7824 */ /* 0x000fe200078e00ff */
[----:B------:R-:W-:Y:S01]  /*0e80*/  BSSY.RECONVERGENT B2, `(.L_x_17) ;  /* 0x0000079000027945 */ /* 0x000fe20003800200 */
[----:B------:R-:W-:Y:S02]  /*0e90*/  IMAD.SHL.U32 R13, R3, 0x8, RZ ;  /* 0x00000008030d7824 */ /* 0x000fe400078e00ff */
[----:B------:R-:W-:Y:S02]  /*0ea0*/  IMAD.MOV.U32 R18, RZ, RZ, R3 ;  /* 0x000000ffff127224 */ /* 0x000fe400078e0003 */
[----:B------:R-:W-:-:S07]  /*0eb0*/  VIADD R24, R12, 0x10 ;  /* 0x000000100c187836 */ /* 0x000fce0000000000 */
.L_x_36:
[----:B------:R-:W1:Y:S01]  /*0ec0*/  LDC R25, c[0x0][0x3a0] ;  /* 0x0000e800ff197b82 */ /* 0x000e620000000800 */
[----:B------:R-:W-:Y:S01]  /*0ed0*/  LOP3.LUT R27, R13, 0x8, RZ, 0xc0, !PT ;  /* 0x000000080d1b7812 */ /* 0x000fe200078ec0ff */
[----:B------:R-:W-:Y:S01]  /*0ee0*/  BSSY.RECONVERGENT B1, `(.L_x_18) ;  /* 0x000006a000017945 */ /* 0x000fe20003800200 */
[----:B------:R-:W-:-:S03]  /*0ef0*/  LEA.HI R22, R18, UR5, RZ, 0x1f ;  /* 0x0000000512167c11 */ /* 0x000fc6000f8ff8ff */
[----:B------:R-:W-:Y:S01]  /*0f00*/  IMAD.IADD R26, R24, 0x1, R27 ;  /* 0x00000001181a7824 */ /* 0x000fe200078e021b */
[----:B--2---:R-:W-:-:S03]  /*0f10*/  ISETP.GE.AND P2, PT, R22, UR7, PT ;  /* 0x0000000716007c0c */ /* 0x004fc6000bf46270 */
[----:B------:R-:W-:-:S05]  /*0f20*/  VIADD R20, R26, 0x7 ;  /* 0x000000071a147836 */ /* 0x000fca0000000000 */
[----:B-1----:R-:W-:-:S04]  /*0f30*/  ISETP.GE.AND P0, PT, R20, R25, PT ;  /* 0x000000191400720c */ /* 0x002fc80003f06270 */
[----:B------:R-:W-:-:S13]  /*0f40*/  ISETP.GE.OR P1, PT, R22, UR7, P0 ;  /* 0x0000000716007c0c */ /* 0x000fda0008726670 */
[----:B------:R-:W-:Y:S05]  /*0f50*/  @P1 BRA `(.L_x_19) ;  /* 0x0000000000401947 */ /* 0x000fea0003800000 */
[----:B------:R-:W-:Y:S01]  /*0f60*/  IMAD.SHL.U32 R20, R18, 0x10, RZ ;  /* 0x0000001012147824 */ /* 0x000fe200078e00ff */
[--C-:B------:R-:W-:Y:S01]  /*0f70*/  SHF.R.S32.HI R26, RZ, 0x1f, R12.reuse ;  /* 0x0000001fff1a7819 */ /* 0x100fe2000001140c */
[----:B------:R-:W-:Y:S01]  /*0f80*/  IMAD R25, R22, R25, RZ ;  /* 0x0000001916197224 */ /* 0x000fe200078e02ff */
[----:B-----5:R-:W-:Y:S02]  /*0f90*/  MOV R22, R14 ;  /* 0x0000000e00167202 */ /* 0x020fe40000000f00 */
[----:B------:R-:W-:Y:S02]  /*0fa0*/  LOP3.LUT R20, R20, 0xffffffe0, RZ, 0xc0, !PT ;  /* 0xffffffe014147812 */ /* 0x000fe400078ec0ff */
[----:B------:R-:W-:-:S03]  /*0fb0*/  IADD3 R25, P0, P1, R25, R27, R12 ;  /* 0x0000001b19197210 */ /* 0x000fc6000791e00c */
[----:B------:R-:W-:Y:S01]  /*0fc0*/  IMAD R27, R27, 0x2, R20 ;  /* 0x000000021b1b7824 */ /* 0x000fe200078e0214 */
[----:B------:R-:W-:Y:S02]  /*0fd0*/  IADD3.X R26, PT, PT, RZ, RZ, R26, P0, P1 ;  /* 0x000000ffff1a7210 */ /* 0x000fe400007e241a */
[----:B---3--:R-:W-:Y:S01]  /*0fe0*/  LEA R20, P0, R25, UR14, 0x1 ;  /* 0x0000000e19147c11 */ /* 0x008fe2000f8008ff */
[----:B------:R-:W-:-:S03]  /*0ff0*/  IMAD.IADD R27, R27, 0x1, R22 ;  /* 0x000000011b1b7824 */ /* 0x000fc600078e0216 */
[----:B------:R-:W-:-:S05]  /*1000*/  LEA.HI.X R21, R25, UR15, R26, 0x1, P0 ;  /* 0x0000000f19157c11 */ /* 0x000fca00080f0c1a */
[----:B------:R-:W-:Y:S01]  /*1010*/  @!PT LDS RZ, [RZ] ;  /* 0x00000000fffff984 */ /* 0x000fe20000000800 */
[----:B------:R-:W-:Y:S01]  /*1020*/  @!PT LDS RZ, [RZ] ;  /* 0x00000000fffff984 */ /* 0x000fe20000000800 */
[----:B------:R-:W-:Y:S01]  /*1030*/  @!PT LDS RZ, [RZ] ;  /* 0x00000000fffff984 */ /* 0x000fe20000000800 */
[----:B------:R1:W-:Y:S01]  /*1040*/  LDGSTS.E.128 [R27], desc[UR10][R20.64+0x20] ;  /* 0x00000020141b7fae */ /* 0x0003e2000b9a180a */
[----:B------:R-:W-:Y:S05]  /*1050*/  BRA `(.L_x_20) ;  /* 0x0000000400487947 */ /* 0x000fea0003800000 */
.L_x_19:
[----:B------:R-:W-:Y:S05]  /*1060*/  @P2 BRA `(.L_x_21) ;  /* 0x0000000400142947 */ /* 0x000fea0003800000 */
[----:B------:R-:W-:Y:S01]  /*1070*/  IMAD.SHL.U32 R20, R18, 0x8, RZ ;  /* 0x0000000812147824 */ /* 0x000fe200078e00ff */
[--C-:B------:R-:W-:Y:S01]  /*1080*/  SHF.R.S32.HI R28, RZ, 0x1f, R12.reuse ;  /* 0x0000001fff1c7819 */ /* 0x100fe2000001140c */
[-C--:B------:R-:W-:Y:S01]  /*1090*/  IMAD R23, R22, R25.reuse, RZ ;  /* 0x0000001916177224 */ /* 0x080fe200078e02ff */
[----:B------:R-:W-:Y:S02]  /*10a0*/  ISETP.GE.AND P1, PT, R26, R25, PT ;  /* 0x000000191a00720c */ /* 0x000fe40003f26270 */
[----:B------:R-:W-:Y:S02]  /*10b0*/  LOP3.LUT R21, R20, 0xfffffff0, RZ, 0xc0, !PT ;  /* 0xfffffff014157812 */ /* 0x000fe400078ec0ff */
[----:B------:R-:W-:-:S03]  /*10c0*/  IADD3 R23, P2, P3, R23, R27, R12 ;  /* 0x0000001b17177210 */ /* 0x000fc60007b5e00c */
[----:B-----5:R-:W-:Y:S01]  /*10d0*/  IMAD.WIDE.U32 R20, R21, 0x2, R14 ;  /* 0x0000000215147825 */ /* 0x020fe200078e000e */
[----:B------:R-:W-:Y:S02]  /*10e0*/  IADD3.X R28, PT, PT, RZ, RZ, R28, P2, P3 ;  /* 0x000000ffff1c7210 */ /* 0x000fe400017e641c */
[----:B---3--:R-:W-:Y:S01]  /*10f0*/  LEA R22, P2, R23, UR14, 0x1 ;  /* 0x0000000e17167c11 */ /* 0x008fe2000f8408ff */
[----:B------:R-:W-:Y:S01]  /*1100*/  IMAD.WIDE.U32 R20, R27, 0x2, R20 ;  /* 0x000000021b147825 */ /* 0x000fe200078e0014 */
[----:B------:R-:W-:Y:S02]  /*1110*/  PRMT R27, RZ, 0x7610, R27 ;  /* 0x00007610ff1b7816 */ /* 0x000fe4000000001b */
[----:B------:R-:W-:-:S05]  /*1120*/  LEA.HI.X R23, R23, UR15, R28, 0x1, P2 ;  /* 0x0000000f17177c11 */ /* 0x000fca00090f0c1c */
[----:B------:R-:W2:Y:S01]  /*1130*/  @!P1 LDG.E.U16 R27, desc[UR10][R22.64+0x20] ;  /* 0x0000200a161b9981 */ /* 0x000ea2000c1e1500 */
[----:B------:R-:W-:Y:S01]  /*1140*/  VIADD R28, R26, 0x1 ;  /* 0x000000011a1c7836 */ /* 0x000fe20000000000 */
[----:B------:R-:W-:Y:S01]  /*1150*/  BSSY.RECONVERGENT B3, `(.L_x_22) ;  /* 0x0000006000037945 */ /* 0x000fe20003800200 */
[----:B------:R-:W-:-:S03]  /*1160*/  PRMT R29, RZ, 0x7610, R29 ;  /* 0x00007610ff1d7816 */ /* 0x000fc6000000001d */
[----:B------:R-:W-:Y:S01]  /*1170*/  ISETP.GE.AND P1, PT, R28, R25, PT ;  /* 0x000000191c00720c */ /* 0x000fe20003f26270 */
[----:B--2---:R1:W-:-:S12]  /*1180*/  ST.E.U16 desc[UR10][R20.64], R27 ;  /* 0x0000001b14007985 */ /* 0x0043d8000c10150a */
[----:B------:R-:W-:Y:S05]  /*1190*/  @P1 BRA `(.L_x_23) ;  /* 0x0000000000041947 */ /* 0x000fea0003800000 */
[----:B------:R2:W5:Y:S02]  /*11a0*/  LDG.E.U16 R29, desc[UR10][R22.64+0x22] ;  /* 0x0000220a161d7981 */ /* 0x000564000c1e1500 */
.L_x_23:
[----:B----4-:R-:W-:Y:S05]  /*11b0*/  BSYNC.RECONVERGENT B3 ;  /* 0x0000000000037941 */ /* 0x010fea0003800200 */
.L_x_22:
[----:B-----5:R3:W-:Y:S01]  /*11c0*/  ST.E.U16 desc[UR10][R20.64+0x2], R29 ;  /* 0x0000021d14007985 */ /* 0x0207e2000c10150a */
[----:B------:R-:W-:Y:S01]  /*11d0*/  VIADD R28, R26, 0x2 ;  /* 0x000000021a1c7836 */ /* 0x000fe20000000000 */
[----:B------:R-:W-:Y:S01]  /*11e0*/  BSSY.RECONVERGENT B3, `(.L_x_24) ;  /* 0x0000005000037945 */ /* 0x000fe20003800200 */
[----:B-1----:R-:W-:-:S03]  /*11f0*/  PRMT R27, RZ, 0x7610, R27 ;  /* 0x00007610ff1b7816 */ /* 0x002fc6000000001b */
[----:B------:R-:W-:-:S13]  /*1200*/  ISETP.GE.AND P1, PT, R28, R25, PT ;  /* 0x000000191c00720c */ /* 0x000fda0003f26270 */
[----:B---3--:R-:W-:Y:S05]  /*1210*/  @P1 BRA `(.L_x_25) ;  /* 0x0000000000041947 */ /* 0x008fea0003800000 */
[----:B------:R1:W5:Y:S02]  /*1220*/  LDG.E.U16 R27, desc[UR10][R22.64+0x24] ;  /* 0x0000240a161b7981 */ /* 0x000364000c1e1500 */
.L_x_25:
[----:B------:R-:W-:Y:S05]  /*1230*/  BSYNC.RECONVERGENT B3 ;  /* 0x0000000000037941 */ /* 0x000fea0003800200 */
.L_x_24:
[----:B-----5:R3:W-:Y:S01]  /*1240*/  ST.E.U16 desc[UR10][R20.64+0x4], R27 ;  /* 0x0000041b14007985 */ /* 0x0207e2000c10150a */
[----:B------:R-:W-:Y:S01]  /*1250*/  VIADD R28, R26, 0x3 ;  /* 0x000000031a1c7836 */ /* 0x000fe20000000000 */
[----:B------:R-:W-:Y:S01]  /*1260*/  BSSY.RECONVERGENT B3, `(.L_x_26) ;  /* 0x0000005000037945 */ /* 0x000fe20003800200 */
[----:B------:R-:W-:-:S03]  /*1270*/  PRMT R29, RZ, 0x7610, R29 ;  /* 0x00007610ff1d7816 */ /* 0x000fc6000000001d */
[----:B------:R-:W-:-:S13]  /*1280*/  ISETP.GE.AND P1, PT, R28, R25, PT ;  /* 0x000000191c00720c */ /* 0x000fda0003f26270 */
[----:B---3--:R-:W-:Y:S05]  /*1290*/  @P1 BRA `(.L_x_27) ;  /* 0x0000000000041947 */ /* 0x008fea0003800000 */
[----:B------:R3:W5:Y:S02]  /*12a0*/  LDG.E.U16 R29, desc[UR10][R22.64+0x26] ;  /* 0x0000260a161d7981 */ /* 0x000764000c1e1500 */
.L_x_27:
[----:B------:R-:W-:Y:S05]  /*12b0*/  BSYNC.RECONVERGENT B3 ;  /* 0x0000000000037941 */ /* 0x000fea0003800200 */
.L_x_26:
[----:B-----5:R4:W-:Y:S01]  /*12c0*/  ST.E.U16 desc[UR10][R20.64+0x6], R29 ;  /* 0x0000061d14007985 */ /* 0x0209e2000c10150a */
[----:B------:R-:W-:Y:S01]  /*12d0*/  VIADD R28, R26, 0x4 ;  /* 0x000000041a1c7836 */ /* 0x000fe20000000000 */
[----:B------:R-:W-:Y:S01]  /*12e0*/  BSSY.RECONVERGENT B3, `(.L_x_28) ;  /* 0x0000005000037945 */ /* 0x000fe20003800200 */
[----:B------:R-:W-:-:S03]  /*12f0*/  PRMT R27, RZ, 0x7610, R27 ;  /* 0x00007610ff1b7816 */ /* 0x000fc6000000001b */
[----:B------:R-:W-:-:S13]  /*1300*/  ISETP.GE.AND P1, PT, R28, R25, PT ;  /* 0x000000191c00720c */ /* 0x000fda0003f26270 */
[----:B----4-:R-:W-:Y:S05]  /*1310*/  @P1 BRA `(.L_x_29) ;  /* 0x0000000000041947 */ /* 0x010fea0003800000 */
[----:B------:R4:W5:Y:S02]  /*1320*/  LDG.E.U16 R27, desc[UR10][R22.64+0x28] ;  /* 0x0000280a161b7981 */ /* 0x000964000c1e1500 */
.L_x_29:
[----:B------:R-:W-:Y:S05]  /*1330*/  BSYNC.RECONVERGENT B3 ;  /* 0x0000000000037941 */ /* 0x000fea0003800200 */
.L_x_28:
[----:B-----5:R1:W-:Y:S01]  /*1340*/  ST.E.U16 desc[UR10][R20.64+0x8], R27 ;  /* 0x0000081b14007985 */ /* 0x0203e2000c10150a */
[----:B------:R-:W-:Y:S01]  /*1350*/  VIADD R28, R26, 0x5 ;  /* 0x000000051a1c7836 */ /* 0x000fe20000000000 */
[----:B------:R-:W-:Y:S01]  /*1360*/  BSSY.RECONVERGENT B3, `(.L_x_30) ;  /* 0x0000005000037945 */ /* 0x000fe20003800200 */
[----:B------:R-:W-:-:S03]  /*1370*/  PRMT R29, RZ, 0x7610, R29 ;  /* 0x00007610ff1d7816 */ /* 0x000fc6000000001d */
[----:B------:R-:W-:-:S13]  /*1380*/  ISETP.GE.AND P1, PT, R28, R25, PT ;  /* 0x000000191c00720c */ /* 0x000fda0003f26270 */
[----:B-1----:R-:W-:Y:S05]  /*1390*/  @P1 BRA `(.L_x_31) ;  /* 0x0000000000041947 */ /* 0x002fea0003800000 */
[----:B------:R1:W5:Y:S02]  /*13a0*/  LDG.E.U16 R29, desc[UR10][R22.64+0x2a] ;  /* 0x00002a0a161d7981 */ /* 0x000364000c1e1500 */
.L_x_31:
[----:B------:R-:W-:Y:S05]  /*13b0*/  BSYNC.RECONVERGENT B3 ;  /* 0x0000000000037941 */ /* 0x000fea0003800200 */
.L_x_30:
[----:B-----5:R1:W-:Y:S01]  /*13c0*/  ST.E.U16 desc[UR10][R20.64+0xa], R29 ;  /* 0x00000a1d14007985 */ /* 0x0203e2000c10150a */
[----:B------:R-:W-:Y:S01]  /*13d0*/  VIADD R26, R26, 0x6 ;  /* 0x000000061a1a7836 */ /* 0x000fe20000000000 */
[----:B------:R-:W-:Y:S04]  /*13e0*/  BSSY.RECONVERGENT B3, `(.L_x_32) ;  /* 0x0000005000037945 */ /* 0x000fe80003800200 */
[----:B------:R-:W-:Y:S02]  /*13f0*/  ISETP.GE.AND P1, PT, R26, R25, PT ;  /* 0x000000191a00720c */ /* 0x000fe40003f26270 */
[----:B------:R-:W-:-:S11]  /*1400*/  PRMT R25, RZ, 0x7610, R25 ;  /* 0x00007610ff197816 */ /* 0x000fd60000000019 */
[----:B-1----:R-:W-:Y:S05]  /*1410*/  @P1 BRA `(.L_x_33) ;  /* 0x0000000000041947 */ /* 0x002fea0003800000 */
[----:B------:R1:W5:Y:S02]  /*1420*/  LDG.E.U16 R25, desc[UR10][R22.64+0x2c] ;  /* 0x00002c0a16197981 */ /* 0x000364000c1e1500 */
.L_x_33:
[----:B------:R-:W-:Y:S05]  /*1430*/  BSYNC.RECONVERGENT B3 ;  /* 0x0000000000037941 */ /* 0x000fea0003800200 */
.L_x_32:
[----:B-----5:R1:W-:Y:S01]  /*1440*/  ST.E.U16 desc[UR10][R20.64+0xc], R25 ;  /* 0x00000c1914007985 */ /* 0x0203e2000c10150a */
[----:B------:R-:W-:Y:S01]  /*1450*/  BSSY.RECONVERGENT B3, `(.L_x_34) ;  /* 0x0000004000037945 */ /* 0x000fe20003800200 */
[----:B------:R-:W-:-:S03]  /*1460*/  PRMT R27, RZ, 0x7610, R27 ;  /* 0x00007610ff1b7816 */ /* 0x000fc6000000001b */
[----:B------:R-:W-:Y:S05]  /*1470*/  @P0 BRA `(.L_x_35) ;  /* 0x0000000000040947 */ /* 0x000fea0003800000 */
[----:B------:R1:W5:Y:S02]  /*1480*/  LDG.E.U16 R27, desc[UR10][R22.64+0x2e] ;  /* 0x00002e0a161b7981 */ /* 0x000364000c1e1500 */
.L_x_35:
[----:B------:R-:W-:Y:S05]  /*1490*/  BSYNC.RECONVERGENT B3 ;  /* 0x0000000000037941 */ /* 0x000fea0003800200 */
.L_x_34:
[----:B-----5:R1:W-:Y:S01]  /*14a0*/  ST.E.U16 desc[UR10][R20.64+0xe], R27 ;  /* 0x00000e1b14007985 */ /* 0x0203e2000c10150a */
[----:B------:R-:W-:Y:S05]  /*14b0*/  BRA `(.L_x_20) ;  /* 0x0000000000307947 */ /* 0x000fea0003800000 */
.L_x_21:
[----:B------:R-:W-:-:S05]  /*14c0*/  IMAD.SHL.U32 R20, R18, 0x8, RZ ;  /* 0x0000000812147824 */ /* 0x000fca00078e00ff */
[----:B------:R-:W-:-:S05]  /*14d0*/  LOP3.LUT R21, R20, 0xfffffff0, RZ, 0xc0, !PT ;  /* 0xfffffff014157812 */ /* 0x000fca00078ec0ff */
[----:B-----5:R-:W-:-:S04]  /*14e0*/  IMAD.WIDE.U32 R20, R21, 0x2, R14 ;  /* 0x0000000215147825 */ /* 0x020fc800078e000e */
[----:B------:R-:W-:-:S05]  /*14f0*/  IMAD.WIDE.U32 R20, R27, 0x2, R20 ;  /* 0x000000021b147825 */ /* 0x000fca00078e0014 */
[----:B------:R1:W-:Y:S04]  /*1500*/  ST.E.U16 desc[UR10][R20.64], RZ ;  /* 0x000000ff14007985 */ /* 0x0003e8000c10150a */
[----:B------:R1:W-:Y:S04]  /*1510*/  ST.E.U16 desc[UR10][R20.64+0x2], RZ ;  /* 0x000002ff14007985 */ /* 0x0003e8000c10150a */
[----:B------:R1:W-:Y:S04]  /*1520*/  ST.E.U16 desc[UR10][R20.64+0x4], RZ ;  /* 0x000004ff14007985 */ /* 0x0003e8000c10150a */
[----:B------:R1:W-:Y:S04]  /*1530*/  ST.E.U16 desc[UR10][R20.64+0x6], RZ ;  /* 0x000006ff14007985 */ /* 0x0003e8000c10150a */
[----:B------:R1:W-:Y:S04]  /*1540*/  ST.E.U16 desc[UR10][R20.64+0x8], RZ ;  /* 0x000008ff14007985 */ /* 0x0003e8000c10150a */
[----:B------:R1:W-:Y:S04]  /*1550*/  ST.E.U16 desc[UR10][R20.64+0xa], RZ ;  /* 0x00000aff14007985 */ /* 0x0003e8000c10150a */
[----:B------:R1:W-:Y:S04]  /*1560*/  ST.E.U16 desc[UR10][R20.64+0xc], RZ ;  /* 0x00000cff14007985 */ /* 0x0003e8000c10150a */
[----:B------:R1:W-:Y:S02]  /*1570*/  ST.E.U16 desc[UR10][R20.64+0xe], RZ ;  /* 0x00000eff14007985 */ /* 0x0003e4000c10150a */
.L_x_20:
[----:B---34-:R-:W-:Y:S05]  /*1580*/  BSYNC.RECONVERGENT B1 ;  /* 0x0000000000017941 */ /* 0x018fea0003800200 */
.L_x_18:
[----:B------:R-:W-:Y:S02]  /*1590*/  UIMAD UR13, UR9, UR12, URZ ;  /* 0x0000000c090d72a4 */ /* 0x000fe4000f8e02ff */
[----:B-1----:R-:W-:-:S04]  /*15a0*/  IMAD R20, R16, UR12, RZ ;  /* 0x0000000c10147c24 */ /* 0x002fc8000f8e02ff */
[----:B------:R-:W-:Y:S02]  /*15b0*/  IMAD R20, R20, UR9, RZ ;  /* 0x0000000914147c24 */ /* 0x000fe4000f8e02ff */
[----:B--2---:R-:W-:Y:S02]  /*15c0*/  IMAD R23, R16, UR13, RZ ;  /* 0x0000000d10177c24 */ /* 0x004fe4000f8e02ff */
[----:B------:R-:W-:Y:S02]  /*15d0*/  IMAD R13, R20, 0x8, R13 ;  /* 0x00000008140d7824 */ /* 0x000fe400078e020d */
[----:B------:R-:W-:-:S05]  /*15e0*/  IMAD.IADD R18, R23, 0x1, R18 ;  /* 0x0000000117127824 */ /* 0x000fca00078e0212 */
[----:B------:R-:W-:-:S13]  /*15f0*/  ISETP.GE.U32.AND P0, PT, R18, 0x80, PT ;  /* 0x000000801200780c */ /* 0x000fda0003f06070 */
[----:B------:R-:W-:Y:S05]  /*1600*/  @!P0 BRA `(.L_x_36) ;  /* 0xfffffff8002c8947 */ /* 0x000fea000383ffff */
[----:B------:R-:W-:Y:S05]  /*1610*/  BSYNC.RECONVERGENT B2 ;  /* 0x0000000000027941 */ /* 0x000fea0003800200 */
.L_x_17:
[----:B------:R-:W-:-:S06]  /*1620*/  IMAD R12, R17, 0x8, R2 ;  /* 0x00000008110c7824 */ /* 0x000fcc00078e0202 */
[----:B------:R-:W5:Y:S01]  /*1630*/  LDL.64 R12, [R12+0x10] ;  /* 0x000010000c0c7983 */ /* 0x000f620000100a00 */
[----:B------:R-:W-:-:S07]  /*1640*/  IMAD.MOV.U32 R18, RZ, RZ, R3 ;  /* 0x000000ffff127224 */ /* 0x000fce00078e0003 */
.L_x_55:
[----:B-1----:R-:W1:Y:S01]  /*1650*/  LDC R25, c[0x0][0x39c] ;  /* 0x0000e700ff197b82 */ /* 0x002e620000000800 */
[C---:B--2---:R-:W-:Y:S01]  /*1660*/  IMAD.SHL.U32 R15, R18.reuse, 0x8, RZ ;  /* 0x00000008120f7824 */ /* 0x044fe200078e00ff */
[----:B------:R-:W-:Y:S01]  /*1670*/  LEA.HI R26, R18, R24, RZ, 0x1d ;  /* 0x00000018121a7211 */ /* 0x000fe200078fe8ff */
[----:B------:R-:W-:Y:S03]  /*1680*/  BSSY.RECONVERGENT B1, `(.L_x_37) ;  /* 0x0000064000017945 */ /* 0x000fe60003800200 */
[----:B---34-:R-:W-:Y:S02]  /*1690*/  LOP3.LUT R21, R15, 0x38, RZ, 0xc0, !PT ;  /* 0x000000380f157812 */ /* 0x018fe400078ec0ff */
[----:B------:R-:W-:-:S03]  /*16a0*/  ISETP.GE.AND P0, PT, R26, UR8, PT ;  /* 0x000000081a007c0c */ /* 0x000fc6000bf06270 */
[----:B------:R-:W-:-:S04]  /*16b0*/  IMAD R22, R0, 0x40, R21 ;  /* 0x0000004000167824 */ /* 0x000fc800078e0215 */
[----:B------:R-:W-:-:S05]  /*16c0*/  VIADD R14, R22, 0x7 ;  /* 0x00000007160e7836 */ /* 0x000fca0000000000 */
[CC--:B-1----:R-:W-:Y:S02]  /*16d0*/  ISETP.GE.OR P2, PT, R14.reuse, R25.reuse, P0 ;  /* 0x000000190e00720c */ /* 0x0c2fe40000746670 */
[----:B------:R-:W-:-:S11]  /*16e0*/  ISETP.GE.AND P1, PT, R14, R25, PT ;  /* 0x000000190e00720c */ /* 0x000fd60003f26270 */
[----:B------:R-:W-:Y:S05]  /*16f0*/  @P2 BRA `(.L_x_38) ;  /* 0x0000000000402947 */ /* 0x000fea0003800000 */
[----:B------:R-:W-:Y:S01]  /*1700*/  IMAD R25, R26, R25, RZ ;  /* 0x000000191a197224 */ /* 0x000fe200078e02ff */
[----:B------:R-:W-:Y:S01]  /*1710*/  SHF.R.S32.HI R20, RZ, 0x1f, R22 ;  /* 0x0000001fff147819 */ /* 0x000fe20000011416 */
[----:B------:R-:W-:-:S03]  /*1720*/  IMAD.SHL.U32 R14, R18, 0x10, RZ ;  /* 0x00000010120e7824 */ /* 0x000fc600078e00ff */
[----:B------:R-:W-:Y:S02]  /*1730*/  IADD3 R22, P0, PT, R22, R25, RZ ;  /* 0x0000001916167210 */ /* 0x000fe40007f1e0ff */
[----:B------:R-:W-:Y:S02]  /*1740*/  LOP3.LUT R14, R14, 0xffffff80, RZ, 0xc0, !PT ;  /* 0xffffff800e0e7812 */ /* 0x000fe400078ec0ff */
[----:B------:R-:W-:Y:S02]  /*1750*/  LEA.HI.X.SX32 R25, R25, R20, 0x1, P0 ;  /* 0x0000001419197211 */ /* 0x000fe400000f0eff */
[----:B-----5:R-:W-:Y:S01]  /*1760*/  MOV R20, R12 ;  /* 0x0000000c00147202 */ /* 0x020fe20000000f00 */
[----:B------:R-:W-:Y:S01]  /*1770*/  IMAD R21, R21, 0x2, R14 ;  /* 0x0000000215157824 */ /* 0x000fe200078e020e */
[----:B------:R-:W-:-:S03]  /*1780*/  LEA R14, P0, R22, UR16, 0x1 ;  /* 0x00000010160e7c11 */ /* 0x000fc6000f8008ff */
[----:B------:R-:W-:Y:S01]  /*1790*/  IMAD.IADD R21, R21, 0x1, R20 ;  /* 0x0000000115157824 */ /* 0x000fe200078e0214 */
[----:B------:R-:W-:-:S05]  /*17a0*/  LEA.HI.X R15, R22, UR17, R25, 0x1, P0 ;  /* 0x00000011160f7c11 */ /* 0x000fca00080f0c19 */
[----:B------:R-:W-:Y:S01]  /*17b0*/  @!PT LDS RZ, [RZ] ;  /* 0x00000000fffff984 */ /* 0x000fe20000000800 */
[----:B------:R-:W-:Y:S01]  /*17c0*/  @!PT LDS RZ, [RZ] ;  /* 0x00000000fffff984 */ /* 0x000fe20000000800 */
[----:B------:R-:W-:Y:S01]  /*17d0*/  @!PT LDS RZ, [RZ] ;  /* 0x00000000fffff984 */ /* 0x000fe20000000800 */
[----:B------:R1:W-:Y:S01]  /*17e0*/  LDGSTS.E.128 [R21], desc[UR10][R14.64] ;  /* 0x000000000e157fae */ /* 0x0003e2000b9a180a */
[----:B------:R-:W-:Y:S05]  /*17f0*/  BRA `(.L_x_39) ;  /* 0x0000000400307947 */ /* 0x000fea0003800000 */
.L_x_38:
[----:B------:R-:W-:-:S13]  /*1800*/  ISETP.GE.OR P0, PT, R22, R25, P0 ;  /* 0x000000191600720c */ /* 0x000fda0000706670 */
[----:B------:R-:W-:Y:S05]  /*1810*/  @P0 BRA `(.L_x_40) ;  /* 0x0000000000fc0947 */ /* 0x000fea0003800000 */
[----:B------:R-:W-:Y:S01]  /*1820*/  LOP3.LUT R15, R15, 0xffffffc0, RZ, 0xc0, !PT ;  /* 0xffffffc00f0f7812 */ /* 0x000fe200078ec0ff */
[----:B------:R-:W-:-:S04]  /*1830*/  IMAD R27, R26, R25, R22 ;  /* 0x000000191a1b7224 */ /* 0x000fc800078e0216 */
[----:B-----5:R-:W-:-:S04]  /*1840*/  IMAD.WIDE.U32 R14, R15, 0x2, R12 ;  /* 0x000000020f0e7825 */ /* 0x020fc800078e000c */
[----:B------:R-:W-:Y:S02]  /*1850*/  IMAD.WIDE.U32 R14, R21, 0x2, R14 ;  /* 0x00000002150e7825 */ /* 0x000fe400078e000e */
[----:B------:R-:W1:Y:S02]  /*1860*/  LDC.64 R20, c[0x0][0x388] ;  /* 0x0000e200ff147b82 */ /* 0x000e640000000a00 */
[----:B-1----:R-:W-:-:S05]  /*1870*/  IMAD.WIDE R20, R27, 0x2, R20 ;  /* 0x000000021b147825 */ /* 0x002fca00078e0214 */
[----:B------:R-:W2:Y:S01]  /*1880*/  LDG.E.U16 R27, desc[UR10][R20.64] ;  /* 0x0000000a141b7981 */ /* 0x000ea2000c1e1500 */
[----:B------:R-:W-:Y:S01]  /*1890*/  VIADD R26, R22, 0x1 ;  /* 0x00000001161a7836 */ /* 0x000fe20000000000 */
[----:B------:R-:W-:Y:S01]  /*18a0*/  BSSY.RECONVERGENT B2, `(.L_x_41) ;  /* 0x0000006000027945 */ /* 0x000fe20003800200 */
[----:B------:R-:W-:-:S03]  /*18b0*/  PRMT R29, RZ, 0x7610, R29 ;  /* 0x00007610ff1d7816 */ /* 0x000fc6000000001d */
[----:B------:R-:W-:Y:S01]  /*18c0*/  ISETP.GE.AND P0, PT, R26, R25, PT ;  /* 0x000000191a00720c */ /* 0x000fe20003f06270 */
[----:B--2---:R1:W-:-:S12]  /*18d0*/  ST.E.U16 desc[UR10][R14.64], R27 ;  /* 0x0000001b0e007985 */ /* 0x0043d8000c10150a */
[----:B------:R-:W-:Y:S05]  /*18e0*/  @P0 BRA `(.L_x_42) ;  /* 0x0000000000040947 */ /* 0x000fea0003800000 */
[----:B------:R2:W5:Y:S02]  /*18f0*/  LDG.E.U16 R29, desc[UR10][R20.64+0x2] ;  /* 0x0000020a141d7981 */ /* 0x000564000c1e1500 */
.L_x_42:
[----:B------:R-:W-:Y:S05]  /*1900*/  BSYNC.RECONVERGENT B2 ;  /* 0x0000000000027941 */ /* 0x000fea0003800200 */
.L_x_41:
[----:B-----5:R3:W-:Y:S01]  /*1910*/  ST.E.U16 desc[UR10][R14.64+0x2], R29 ;  /* 0x0000021d0e007985 */ /* 0x0207e2000c10150a */
[----:B------:R-:W-:Y:S01]  /*1920*/  VIADD R26, R22, 0x2 ;  /* 0x00000002161a7836 */ /* 0x000fe20000000000 */
[----:B------:R-:W-:Y:S01]  /*1930*/  BSSY.RECONVERGENT B2, `(.L_x_43) ;  /* 0x0000005000027945 */ /* 0x000fe20003800200 */
[----:B-1----:R-:W-:-:S03]  /*1940*/  PRMT R27, RZ, 0x7610, R27 ;  /* 0x00007610ff1b7816 */ /* 0x002fc6000000001b */
[----:B------:R-:W-:-:S13]  /*1950*/  ISETP.GE.AND P0, PT, R26, R25, PT ;  /* 0x000000191a00720c */ /* 0x000fda0003f06270 */
[----:B---3--:R-:W-:Y:S05]  /*1960*/  @P0 BRA `(.L_x_44) ;  /* 0x0000000000040947 */ /* 0x008fea0003800000 */
[----:B------:R1:W5:Y:S02]  /*1970*/  LDG.E.U16 R27, desc[UR10][R20.64+0x4] ;  /* 0x0000040a141b7981 */ /* 0x000364000c1e1500 */
.L_x_44:
[----:B------:R-:W-:Y:S05]  /*1980*/  BSYNC.RECONVERGENT B2 ;  /* 0x0000000000027941 */ /* 0x000fea0003800200 */
.L_x_43:
[----:B-----5:R3:W-:Y:S01]  /*1990*/  ST.E.U16 desc[UR10][R14.64+0x4], R27 ;  /* 0x0000041b0e007985 */ /* 0x0207e2000c10150a */
[----:B------:R-:W-:Y:S01]  /*19a0*/  VIADD R26, R22, 0x3 ;  /* 0x00000003161a7836 */ /* 0x000fe20000000000 */
[----:B------:R-:W-:Y:S01]  /*19b0*/  BSSY.RECONVERGENT B2, `(.L_x_45) ;  /* 0x0000005000027945 */ /* 0x000fe20003800200 */
[----:B------:R-:W-:-:S03]  /*19c0*/  PRMT R29, RZ, 0x7610, R29 ;  /* 0x00007610ff1d7816 */ /* 0x000fc6000000001d */
[----:B------:R-:W-:-:S13]  /*19d0*/  ISETP.GE.AND P0, PT, R26, R25, PT ;  /* 0x000000191a00720c */ /* 0x000fda0003f06270 */
[----:B---3--:R-:W-:Y:S05]  /*19e0*/  @P0 BRA `(.L_x_46) ;  /* 0x0000000000040947 */ /* 0x008fea0003800000 */
[----:B------:R3:W5:Y:S02]  /*19f0*/  LDG.E.U16 R29, desc[UR10][R20.64+0x6] ;  /* 0x0000060a141d7981 */ /* 0x000764000c1e1500 */
.L_x_46:
[----:B------:R-:W-:Y:S05]  /*1a00*/  BSYNC.RECONVERGENT B2 ;  /* 0x0000000000027941 */ /* 0x000fea0003800200 */
.L_x_45:
[----:B-----5:R4:W-:Y:S01]  /*1a10*/  ST.E.U16 desc[UR10][R14.64+0x6], R29 ;  /* 0x0000061d0e007985 */ /* 0x0209e2000c10150a */
[----:B------:R-:W-:Y:S01]  /*1a20*/  VIADD R26, R22, 0x4 ;  /* 0x00000004161a7836 */ /* 0x000fe20000000000 */
[----:B------:R-:W-:Y:S01]  /*1a30*/  BSSY.RECONVERGENT B2, `(.L_x_47) ;  /* 0x0000005000027945 */ /* 0x000fe20003800200 */
[----:B------:R-:W-:-:S03]  /*1a40*/  PRMT R27, RZ, 0x7610, R27 ;  /* 0x00007610ff1b7816 */ /* 0x000fc6000000001b */
[----:B------:R-:W-:-:S13]  /*1a50*/  ISETP.GE.AND P0, PT, R26, R25, PT ;  /* 0x000000191a00720c */ /* 0x000fda0003f06270 */
[----:B----4-:R-:W-:Y:S05]  /*1a60*/  @P0 BRA `(.L_x_48) ;  /* 0x0000000000040947 */ /* 0x010fea0003800000 */
[----:B------:R4:W5:Y:S02]  /*1a70*/  LDG.E.U16 R27, desc[UR10][R20.64+0x8] ;  /* 0x0000080a141b7981 */ /* 0x000964000c1e1500 */
.L_x_48:
[----:B------:R-:W-:Y:S05]  /*1a80*/  BSYNC.RECONVERGENT B2 ;  /* 0x0000000000027941 */ /* 0x000fea0003800200 */
.L_x_47:
[----:B-----5:R1:W-:Y:S01]  /*1a90*/  ST.E.U16 desc[UR10][R14.64+0x8], R27 ;  /* 0x0000081b0e007985 */ /* 0x0203e2000c10150a */
[C---:B------:R-:W-:Y:S01]  /*1aa0*/  VIADD R26, R22.reuse, 0x5 ;  /* 0x00000005161a7836 */ /* 0x040fe20000000000 */
[----:B------:R-:W-:Y:S01]  /*1ab0*/  BSSY.RECONVERGENT B2, `(.L_x_49) ;  /* 0x0000007000027945 */ /* 0x000fe20003800200 */
[----:B------:R-:W-:-:S03]  /*1ac0*/  VIADD R22, R22, 0x6 ;  /* 0x0000000616167836 */ /* 0x000fc60000000000 */
[-C--:B------:R-:W-:Y:S02]  /*1ad0*/  ISETP.GE.AND P0, PT, R26, R25.reuse, PT ;  /* 0x000000191a00720c */ /* 0x080fe40003f06270 */
[----:B------:R-:W-:Y:S02]  /*1ae0*/  ISETP.GE.AND P2, PT, R22, R25, PT ;  /* 0x000000191600720c */ /* 0x000fe40003f46270 */
[----:B------:R-:W-:-:S09]  /*1af0*/  PRMT R25, RZ, 0x7610, R25 ;  /* 0x00007610ff197816 */ /* 0x000fd20000000019 */
[----:B-1----:R-:W-:Y:S05]  /*1b00*/  @P0 BRA `(.L_x_50) ;  /* 0x0000000000040947 */ /* 0x002fea0003800000 */
[----:B------:R1:W5:Y:S02]  /*1b10*/  LDG.E.U16 R25, desc[UR10][R20.64+0xa] ;  /* 0x00000a0a14197981 */ /* 0x000364000c1e1500 */
.L_x_50:
[----:B------:R-:W-:Y:S05]  /*1b20*/  BSYNC.RECONVERGENT B2 ;  /* 0x0000000000027941 */ /* 0x000fea0003800200 */
.L_x_49:
[----:B-----5:R1:W-:Y:S01]  /*1b30*/  ST.E.U16 desc[UR10][R14.64+0xa], R25 ;  /* 0x00000a190e007985 */ /* 0x0203e2000c10150a */
[----:B------:R-:W-:Y:S01]  /*1b40*/  BSSY.RECONVERGENT B2, `(.L_x_51) ;  /* 0x0000004000027945 */ /* 0x000fe20003800200 */
[----:B------:R-:W-:-:S03]  /*1b50*/  PRMT R27, RZ, 0x7610, R27 ;  /* 0x00007610ff1b7816 */ /* 0x000fc6000000001b */
[----:B------:R-:W-:Y:S05]  /*1b60*/  @P2 BRA `(.L_x_52) ;  /* 0x0000000000042947 */ /* 0x000fea0003800000 */
[----:B------:R1:W5:Y:S02]  /*1b70*/  LDG.E.U16 R27, desc[UR10][R20.64+0xc] ;  /* 0x00000c0a141b7981 */ /* 0x000364000c1e1500 */
.L_x_52:
[----:B------:R-:W-:Y:S05]  /*1b80*/  BSYNC.RECONVERGENT B2 ;  /* 0x0000000000027941 */ /* 0x000fea0003800200 */
.L_x_51:
[----:B-----5:R2:W-:Y:S01]  /*1b90*/  ST.E.U16 desc[UR10][R14.64+0xc], R27 ;  /* 0x00000c1b0e007985 */ /* 0x0205e2000c10150a */
[----:B------:R-:W-:Y:S01]  /*1ba0*/  BSSY.RECONVERGENT B2, `(.L_x_53) ;  /* 0x0000004000027945 */ /* 0x000fe20003800200 */
[----:B-1----:R-:W-:-:S03]  /*1bb0*/  PRMT R25, RZ, 0x7610, R25 ;  /* 0x00007610ff197816 */ /* 0x002fc60000000019 */
[----:B------:R-:W-:Y:S05]  /*1bc0*/  @P1 BRA `(.L_x_54) ;  /* 0x0000000000041947 */ /* 0x000fea0003800000 */
[----:B------:R1:W5:Y:S02]  /*1bd0*/  LDG.E.U16 R25, desc[UR10][R20.64+0xe] ;  /* 0x00000e0a14197981 */ /* 0x000364000c1e1500 */
.L_x_54:
[----:B------:R-:W-:Y:S05]  /*1be0*/  BSYNC.RECONVERGENT B2 ;  /* 0x0000000000027941 */ /* 0x000fea0003800200 */
.L_x_53:
[----:B-----5:R1:W-:Y:S01]  /*1bf0*/  ST.E.U16 desc[UR10][R14.64+0xe], R25 ;  /* 0x00000e190e007985 */ /* 0x0203e2000c10150a */
[----:B------:R-:W-:Y:S05]  /*1c00*/  BRA `(.L_x_39) ;  /* 0x00000000002c7947 */ /* 0x000fea0003800000 */
.L_x_40:
        /* <DEDUP_REMOVED lines=11> */
.L_x_39:
[----:B------:R-:W-:Y:S05]  /*1cc0*/  BSYNC.RECONVERGENT B1 ;  /* 0x0000000000017941 */ /* 0x000fea0003800200 */
.L_x_37:
[----:B------:R-:W-:-:S05]  /*1cd0*/  IMAD.IADD R18, R23, 0x1, R18 ;  /* 0x0000000117127824 */ /* 0x000fca00078e0212 */
[----:B------:R-:W-:-:S13]  /*1ce0*/  ISETP.GE.U32.AND P0, PT, R18, 0x80, PT ;  /* 0x000000801200780c */ /* 0x000fda0003f06070 */
[----:B------:R-:W-:Y:S05]  /*1cf0*/  @!P0 BRA `(.L_x_55) ;  /* 0xfffffff800548947 */ /* 0x000fea000383ffff */
.L_x_16:
[----:B-1234-:R-:W-:Y:S05]  /*1d00*/  BSYNC.RECONVERGENT B0 ;  /* 0x0000000000007941 */ /* 0x01efea0003800200 */
.L_x_15:
[----:B------:R-:W0:Y:S02]  /*1d10*/  LDGDEPBAR ;  /* 0x00000000000079af */ /* 0x000e240000000000 */
.L_x_14:
[----:B------:R-:W-:Y:S01]  /*1d20*/  IMAD R18, R19, 0x8, R2 ;  /* 0x0000000813127824 */ /* 0x000fe200078e0202 */
[----:B------:R-:W1:Y:S01]  /*1d30*/  S2R R25, SR_LANEID ;  /* 0x0000000000197919 */ /* 0x000e620000000000 */
[----:B------:R-:W-:Y:S01]  /*1d40*/  SHF.R.U32.HI R12, RZ, 0x1, R3 ;  /* 0x00000001ff0c7819 */ /* 0x000fe20000011603 */
[----:B------:R-:W2:Y:S02]  /*1d50*/  LDCU UR7, c[0x0][0x3a0] ;  /* 0x00007400ff0777ac */ /* 0x000ea40008000800 */
[----:B------:R-:W3:Y:S04]  /*1d60*/  LDL.64 R22, [R18+0x10] ;  /* 0x0000100012167983 */ /* 0x000ee80000100a00 */
[----:B------:R4:W5:Y:S01]  /*1d70*/  LDL.64 R14, [R18] ;  /* 0x00000000120e7983 */ /* 0x0009620000100a00 */
[----:B------:R-:W-:Y:S01]  /*1d80*/  LOP3.LUT R13, R12, 0x30, RZ, 0xc0, !PT ;  /* 0x000000300c0d7812 */ /* 0x000fe200078ec0ff */
[----:B----4-:R-:W-:Y:S01]  /*1d90*/  IMAD.SHL.U32 R18, R3, 0x2, RZ ;  /* 0x0000000203127824 */ /* 0x010fe200078e00ff */
[----:B-1----:R-:W-:-:S02]  /*1da0*/  LOP3.LUT R12, R25, 0x3, RZ, 0xc0, !PT ;  /* 0x00000003190c7812 */ /* 0x002fc400078ec0ff */
[----:B------:R-:W-:Y:S01]  /*1db0*/  SHF.R.U32.HI R25, RZ, 0x2, R25 ;  /* 0x00000002ff197819 */ /* 0x000fe20000011619 */
[----:B---3--:R-:W-:-:S04]  /*1dc0*/  IMAD.WIDE.U32 R22, R13, 0x2, R22 ;  /* 0x000000020d167825 */ /* 0x008fc800078e0016 */
[----:B------:R-:W-:Y:S02]  /*1dd0*/  IMAD.MOV.U32 R13, RZ, RZ, RZ ;  /* 0x000000ffff0d7224 */ /* 0x000fe400078e00ff */
[----:B------:R-:W-:-:S03]  /*1de0*/  IMAD.WIDE.U32 R20, R25, 0x20, R12 ;  /* 0x0000002019147825 */ /* 0x000fc600078e000c */
[----:B------:R-:W-:-:S04]  /*1df0*/  LEA R26, P0, R20, R22, 0x2 ;  /* 0x00000016141a7211 */ /* 0x000fc800078010ff */
[----:B------:R-:W-:Y:S02]  /*1e00*/  LEA.HI.X R27, R20, R23, R21, 0x2, P0 ;  /* 0x00000017141b7211 */ /* 0x000fe400000f1415 */
[----:B------:R-:W-:-:S03]  /*1e10*/  LOP3.LUT R23, R18, 0x700, RZ, 0xc0, !PT ;  /* 0x0000070012177812 */ /* 0x000fc600078ec0ff */
[----:B------:R-:W3:Y:S02]  /*1e20*/  LD.E R20, desc[UR10][R26.64] ;  /* 0x0000000a1a147980 */ /* 0x000ee4000c101900 */
[----:B-----5:R-:W-:Y:S02]  /*1e30*/  IMAD.WIDE.U32 R14, R23, 0x2, R14 ;  /* 0x00000002170e7825 */ /* 0x020fe400078e000e */
[----:B------:R-:W4:Y:S02]  /*1e40*/  LD.E R21, desc[UR10][R26.64+0x400] ;  /* 0x0004000a1a157980 */ /* 0x000f24000c101900 */
[----:B------:R-:W-:Y:S02]  /*1e50*/  IMAD.WIDE.U32 R12, R25, 0x8, R12 ;  /* 0x00000008190c7825 */ /* 0x000fe400078e000c */
[----:B------:R-:W5:Y:S04]  /*1e60*/  LD.E R22, desc[UR10][R26.64+0x10] ;  /* 0x0000100a1a167980 */ /* 0x000f68000c101900 */
[----:B------:R-:W5:Y:S01]  /*1e70*/  LD.E R23, desc[UR10][R26.64+0x410] ;  /* 0x0004100a1a177980 */ /* 0x000f62000c101900 */
[----:B------:R-:W-:-:S04]  /*1e80*/  LEA R24, P0, R12, R14, 0x2 ;  /* 0x0000000e0c187211 */ /* 0x000fc800078010ff */
[----:B------:R-:W-:-:S05]  /*1e90*/  LEA.HI.X R25, R12, R15, R13, 0x2, P0 ;  /* 0x0000000f0c197211 */ /* 0x000fca00000f140d */
[----:B------:R-:W5:Y:S04]  /*1ea0*/  LD.E R12, desc[UR10][R24.64] ;  /* 0x0000000a180c7980 */ /* 0x000f68000c101900 */
[----:B------:R-:W5:Y:S04]  /*1eb0*/  LD.E R13, desc[UR10][R24.64+0x100] ;  /* 0x0001000a180d7980 */ /* 0x000f68000c101900 */
[----:B------:R-:W5:Y:S04]  /*1ec0*/  LD.E R14, desc[UR10][R24.64+0x10] ;  /* 0x0000100a180e7980 */ /* 0x000f68000c101900 */
[----:B------:R-:W5:Y:S01]  /*1ed0*/  LD.E R15, desc[UR10][R24.64+0x110] ;  /* 0x0001100a180f7980 */ /* 0x000f62000c101900 */
[----:B--2---:R-:W-:-:S04]  /*1ee0*/  UIADD3 UR7, UPT, UPT, UR7, 0xf, URZ ;  /* 0x0000000f07077890 */ /* 0x004fc8000fffe0ff */
[----:B------:R-:W-:-:S04]  /*1ef0*/  USHF.R.S32.HI UR8, URZ, 0x1f, UR7 ;  /* 0x0000001fff087899 */ /* 0x000fc80008011407 */
[----:B------:R-:W-:-:S04]  /*1f00*/  ULEA.HI UR8, UR8, UR7, URZ, 0x4 ;  /* 0x0000000708087291 */ /* 0x000fc8000f8f20ff */
[----:B------:R-:W-:-:S04]  /*1f10*/  USHF.R.S32.HI UR8, URZ, 0x4, UR8 ;  /* 0x00000004ff087899 */ /* 0x000fc80008011408 */
[----:B------:R-:W-:Y:S01]  /*1f20*/  UISETP.GE.AND UP1, UPT, UR6, UR8, UPT ;  /* 0x000000080600728c */ /* 0x000fe2000bf26270 */
[----:B---3--:R-:W-:Y:S04]  /*1f30*/  MOVM.16.MT88 R20, R20 ;  /* 0x000000001414723a */ /* 0x008fe80000000000 */
[----:B----4-:R-:W1:Y:S04]  /*1f40*/  MOVM.16.MT88 R21, R21 ;  /* 0x000000001515723a */ /* 0x010e680000000000 */
[----:B-----5:R-:W-:Y:S04]  /*1f50*/  MOVM.16.MT88 R22, R22 ;  /* 0x000000001616723a */ /* 0x020fe80000000000 */
[----:B------:R-:W2:Y:S01]  /*1f60*/  MOVM.16.MT88 R23, R23 ;  /* 0x000000001717723a */ /* 0x000ea20000000000 */
[C---:B-1----:R-:W-:Y:S08]  /*1f70*/  HMMA.16816.F32 R8, R12.reuse, R20, R8 ;  /* 0x000000140c08723c */ /* 0x042ff00000001808 */
[----:B--2---:R-:W-:Y:S01]  /*1f80*/  HMMA.16816.F32 R4, R12, R22, R4 ;  /* 0x000000160c04723c */ /* 0x004fe20000001804 */
[----:B------:R-:W-:-:S04]  /*1f90*/  NOP ;  /* 0x0000000000007918 */ /* 0x000fc80000000000 */
[----:B------:R-:W-:-:S15]  /*1fa0*/  BRA.U UP1, `(.L_x_56) ;  /* 0x0000000101107547 */ /* 0x000fde000b800000 */
[----:B------:R-:W-:-:S04]  /*1fb0*/  DEPBAR.LE SB0, 0x0 ;  /* 0x000080000000791a */ /* 0x000fc80000000000 */
[----:B------:R-:W-:Y:S02]  /*1fc0*/  LOP3.LUT R19, R19, 0x1, RZ, 0x3c, !PT ;  /* 0x0000000113137812 */ /* 0x000fe400078e3cff */
[----:B------:R-:W-:Y:S01]  /*1fd0*/  LOP3.LUT R17, R17, 0x1, RZ, 0x3c, !PT ;  /* 0x0000000111117812 */ /* 0x000fe200078e3cff */
[----:B------:R-:W-:Y:S06]  /*1fe0*/  BAR.SYNC.DEFER_BLOCKING 0x0 ;  /* 0x0000000000007b1d */ /* 0x000fec0000010000 */
.L_x_56:
[----:B------:R-:W-:Y:S05]  /*1ff0*/  BRA.U UP0, `(.L_x_57) ;  /* 0xffffffed00447547 */ /* 0x000fea000b83ffff */
.L_x_13:
[----:B------:R-:W-:Y:S01]  /*2000*/  UIMAD UR4, UR9, UR12, URZ ;  /* 0x0000000c090472a4 */ /* 0x000fe2000f8e02ff */
[----:B------:R-:W-:Y:S01]  /*2010*/  BSSY.RECONVERGENT B0, `(.L_x_58) ;  /* 0x000004b000007945 */ /* 0x000fe20003800200 */
[----:B------:R-:W1:Y:S04]  /*2020*/  LDCU.64 UR6, c[0x0][0x398] ;  /* 0x00007300ff0677ac */ /* 0x000e680008000a00 */
[----:B------:R-:W-:-:S04]  /*2030*/  IMAD R2, R16, UR4, RZ ;  /* 0x0000000410027c24 */ /* 0x000fc8000f8e02ff */
[----:B---3--:R-:W2:Y:S01]  /*2040*/  I2F.U32.RP R18, R2 ;  /* 0x0000000200127306 */ /* 0x008ea20000209000 */
[C---:B----4-:R-:W-:Y:S01]  /*2050*/  IMAD.IADD R12, R2.reuse, 0x1, R3 ;  /* 0x00000001020c7824 */ /* 0x050fe200078e0203 */
[----:B------:R-:W-:Y:S01]  /*2060*/  ISETP.NE.U32.AND P2, PT, R2, RZ, PT ;  /* 0x000000ff0200720c */ /* 0x000fe20003f45070 */
[----:B------:R-:W-:-:S03]  /*2070*/  IMAD.MOV R19, RZ, RZ, -R2 ;  /* 0x000000ffff137224 */ /* 0x000fc600078e0a02 */
[C---:B------:R-:W-:Y:S02]  /*2080*/  ISETP.GE.U32.AND P0, PT, R12.reuse, 0x1000, PT ;  /* 0x000010000c00780c */ /* 0x040fe40003f06070 */
[----:B------:R-:W-:Y:S02]  /*2090*/  VIMNMX.U32 R17, PT, PT, R12, 0x1000, !PT ;  /* 0x000010000c117848 */ /* 0x000fe40007fe0000 */
[----:B------:R-:W-:-:S04]  /*20a0*/  SEL R13, RZ, 0x1, P0 ;  /* 0x00000001ff0d7807 */ /* 0x000fc80000000000 */
[----:B------:R-:W-:Y:S01]  /*20b0*/  IADD3 R17, PT, PT, R17, -R12, -R13 ;  /* 0x8000000c11117210 */ /* 0x000fe20007ffe80d */
[----:B--2---:R-:W2:Y:S02]  /*20c0*/  MUFU.RCP R18, R18 ;  /* 0x0000001200127308 */ /* 0x004ea40000001000 */
[----:B--2---:R-:W-:-:S06]  /*20d0*/  VIADD R14, R18, 0xffffffe ;  /* 0x0ffffffe120e7836 */ /* 0x004fcc0000000000 */
[----:B------:R2:W3:Y:S02]  /*20e0*/  F2I.FTZ.U32.TRUNC.NTZ R15, R14 ;  /* 0x0000000e000f7305 */ /* 0x0004e4000021f000 */
[----:B--2---:R-:W-:Y:S02]  /*20f0*/  IMAD.MOV.U32 R14, RZ, RZ, RZ ;  /* 0x000000ffff0e7224 */ /* 0x004fe400078e00ff */
[----:B---3--:R-:W-:-:S04]  /*2100*/  IMAD R19, R19, R15, RZ ;  /* 0x0000000f13137224 */ /* 0x008fc800078e02ff */
[----:B------:R-:W-:Y:S02]  /*2110*/  IMAD.HI.U32 R18, R15, R19, R14 ;  /* 0x000000130f127227 */ /* 0x000fe400078e000e */
[----:B------:R-:W2:Y:S02]  /*2120*/  S2R R15, SR_CgaCtaId ;  /* 0x00000000000f7919 */ /* 0x000ea40000008800 */
[----:B------:R-:W-:Y:S02]  /*2130*/  IMAD.SHL.U32 R14, R3, 0x20, RZ ;  /* 0x00000020030e7824 */ /* 0x000fe400078e00ff */
[----:B------:R-:W-:Y:S01]  /*2140*/  IMAD.HI.U32 R18, R18, R17, RZ ;  /* 0x0000001112127227 */ /* 0x000fe200078e00ff */
[----:B------:R-:W3:Y:S02]  /*2150*/  S2R R19, SR_LANEID ;  /* 0x0000000000137919 */ /* 0x000ee40000000000 */
[----:B------:R-:W-:Y:S01]  /*2160*/  LOP3.LUT R14, R14, 0x7000, RZ, 0xc0, !PT ;  /* 0x000070000e0e7812 */ /* 0x000fe200078ec0ff */
[----:B------:R-:W-:-:S04]  /*2170*/  IMAD.MOV R12, RZ, RZ, -R18 ;  /* 0x000000ffff0c7224 */ /* 0x000fc800078e0a12 */
[----:B------:R-:W-:Y:S01]  /*2180*/  IMAD R17, R2, R12, R17 ;  /* 0x0000000c02117224 */ /* 0x000fe200078e0211 */
[----:B------:R-:W-:-:S04]  /*2190*/  MOV R12, 0x400 ;  /* 0x00000400000c7802 */ /* 0x000fc80000000f00 */
[----:B------:R-:W-:-:S13]  /*21a0*/  ISETP.GE.U32.AND P0, PT, R17, R2, PT ;  /* 0x000000021100720c */ /* 0x000fda0003f06070 */
[----:B------:R-:W-:Y:S02]  /*21b0*/  @P0 IMAD.IADD R17, R17, 0x1, -R2 ;  /* 0x0000000111110824 */ /* 0x000fe400078e0a02 */
[----:B------:R-:W-:Y:S01]  /*21c0*/  @P0 VIADD R18, R18, 0x1 ;  /* 0x0000000112120836 */ /* 0x000fe20000000000 */
[----:B--2---:R-:W-:Y:S01]  /*21d0*/  LEA R12, R15, R12, 0x18 ;  /* 0x0000000c0f0c7211 */ /* 0x004fe200078ec0ff */
[----:B------:R-:W-:Y:S01]  /*21e0*/  IMAD.SHL.U32 R15, R3, 0x2, RZ ;  /* 0x00000002030f7824 */ /* 0x000fe200078e00ff */
[----:B------:R-:W-:Y:S02]  /*21f0*/  ISETP.GE.U32.AND P1, PT, R17, R2, PT ;  /* 0x000000021100720c */ /* 0x000fe40003f26070 */
[----:B---3--:R-:W-:Y:S02]  /*2200*/  SHF.R.U32.HI R17, RZ, 0x2, R19 ;  /* 0x00000002ff117819 */ /* 0x008fe40000011613 */
[----:B------:R-:W-:Y:S02]  /*2210*/  LOP3.LUT R15, R14, 0xc0, R15, 0xf8, !PT ;  /* 0x000000c00e0f7812 */ /* 0x000fe400078ef80f */
[----:B------:R-:W-:-:S02]  /*2220*/  LOP3.LUT R20, R19, 0x3, RZ, 0xc0, !PT ;  /* 0x0000000313147812 */ /* 0x000fc400078ec0ff */
[----:B------:R-:W-:-:S03]  /*2230*/  IADD3 R15, PT, PT, R12, 0x2000, R15 ;  /* 0x000020000c0f7810 */ /* 0x000fc60007ffe00f */
[----:B------:R-:W-:Y:S02]  /*2240*/  IMAD R20, R17, 0x20, R20 ;  /* 0x0000002011147824 */ /* 0x000fe400078e0214 */
[----:B------:R-:W-:Y:S01]  /*2250*/  @P1 VIADD R18, R18, 0x1 ;  /* 0x0000000112121836 */ /* 0x000fe20000000000 */
[----:B------:R-:W-:Y:S01]  /*2260*/  @!P2 LOP3.LUT R18, RZ, R2, RZ, 0x33, !PT ;  /* 0x00000002ff12a212 */ /* 0x000fe200078e33ff */
[----:B------:R-:W-:-:S04]  /*2270*/  IMAD.U32 R15, R20, 0x8, R15 ;  /* 0x00000008140f7824 */ /* 0x000fc800078e000f */
[----:B------:R-:W-:Y:S01]  /*2280*/  IMAD.IADD R13, R13, 0x1, R18 ;  /* 0x000000010d0d7824 */ /* 0x000fe200078e0212 */
[----:B------:R2:W-:Y:S04]  /*2290*/  STS.64 [R15], R8 ;  /* 0x000000080f007388 */ /* 0x0005e80000000a00 */
[C---:B------:R-:W-:Y:S01]  /*22a0*/  LOP3.LUT R14, R13.reuse, 0x3, RZ, 0xc0, !PT ;  /* 0x000000030d0e7812 */ /* 0x040fe200078ec0ff */
[----:B------:R2:W-:Y:S01]  /*22b0*/  STS.64 [R15+0x800], R10 ;  /* 0x0008000a0f007388 */ /* 0x0005e20000000a00 */
[----:B------:R-:W-:Y:S02]  /*22c0*/  ISETP.GE.U32.AND P1, PT, R13, 0x3, PT ;  /* 0x000000030d00780c */ /* 0x000fe40003f26070 */
[----:B------:R-:W-:Y:S01]  /*22d0*/  ISETP.NE.AND P0, PT, R14, 0x3, PT ;  /* 0x000000030e00780c */ /* 0x000fe20003f05270 */
[----:B------:R2:W-:Y:S04]  /*22e0*/  STS.64 [R15+0x20], R4 ;  /* 0x000020040f007388 */ /* 0x0005e80000000a00 */
[----:B------:R2:W-:Y:S01]  /*22f0*/  STS.64 [R15+0x820], R6 ;  /* 0x000820060f007388 */ /* 0x0005e20000000a00 */
[----:B------:R-:W-:Y:S07]  /*2300*/  BAR.SYNC.DEFER_BLOCKING 0x0 ;  /* 0x0000000000007b1d */ /* 0x000fee0000010000 */
[----:B-1----:R-:W-:Y:S05]  /*2310*/  @!P0 BRA `(.L_x_59) ;  /* 0x0000000000688947 */ /* 0x002fea0003800000 */
[----:B--2---:R-:W-:-:S05]  /*2320*/  VIADD R4, R13, 0x1 ;  /* 0x000000010d047836 */ /* 0x004fca0000000000 */
[----:B------:R-:W-:-:S05]  /*2330*/  LOP3.LUT R4, R4, 0x3, RZ, 0xc0, !PT ;  /* 0x0000000304047812 */ /* 0x000fca00078ec0ff */
[----:B------:R-:W-:-:S07]  /*2340*/  IMAD.MOV R6, RZ, RZ, -R4 ;  /* 0x000000ffff067224 */ /* 0x000fce00078e0a04 */
.L_x_60:
[C---:B------:R-:W-:Y:S02]  /*2350*/  LOP3.LUT R9, R3.reuse, 0x3f, RZ, 0xc0, !PT ;  /* 0x0000003f03097812 */ /* 0x040fe400078ec0ff */
[----:B------:R-:W-:-:S03]  /*2360*/  LEA.HI R7, R3, UR5, RZ, 0x1a ;  /* 0x0000000503077c11 */ /* 0x000fc6000f8fd0ff */
[----:B------:R-:W-:-:S05]  /*2370*/  IMAD R8, R0, 0x40, R9 ;  /* 0x0000004000087824 */ /* 0x000fca00078e0209 */
[----:B------:R-:W-:-:S04]  /*2380*/  ISETP.GE.AND P0, PT, R8, UR7, PT ;  /* 0x0000000708007c0c */ /* 0x000fc8000bf06270 */
[----:B------:R-:W-:-:S13]  /*2390*/  ISETP.GE.OR P0, PT, R7, UR6, P0 ;  /* 0x0000000607007c0c */ /* 0x000fda0008706670 */
[----:B------:R-:W1:Y:S01]  /*23a0*/  @!P0 LDC.64 R4, c[0x0][0x390] ;  /* 0x0000e400ff048b82 */ /* 0x000e620000000a00 */
[----:B------:R-:W-:-:S07]  /*23b0*/  @!P0 IMAD R7, R7, UR7, R8 ;  /* 0x0000000707078c24 */ /* 0x000fce000f8e0208 */
[----:B------:R-:W2:Y:S01]  /*23c0*/  @!P0 LDC R10, c[0x0][0x3a4] ;  /* 0x0000e900ff0a8b82 */ /* 0x000ea20000000800 */
[----:B-1----:R-:W-:-:S05]  /*23d0*/  @!P0 IMAD.WIDE R4, R7, 0x2, R4 ;  /* 0x0000000207048825 */ /* 0x002fca00078e0204 */
[----:B------:R-:W3:Y:S01]  /*23e0*/  @!P0 LDG.E.U16 R8, desc[UR10][R4.64] ;  /* 0x0000000a04088981 */ /* 0x000ee2000c1e1500 */
[--C-:B------:R-:W-:Y:S01]  /*23f0*/  @!P0 LOP3.LUT R7, R9, 0xfc0, R3.reuse, 0xf8, !PT ;  /* 0x00000fc009078812 */ /* 0x100fe200078ef803 */
[----:B------:R-:W-:Y:S01]  /*2400*/  VIADD R6, R6, 0x1 ;  /* 0x0000000106067836 */ /* 0x000fe20000000000 */
[----:B------:R-:W1:Y:S01]  /*2410*/  @!P0 LDC R9, c[0x0][0x3a8] ;  /* 0x0000ea00ff098b82 */ /* 0x000e620000000800 */
[----:B------:R-:W-:Y:S02]  /*2420*/  IMAD.IADD R3, R2, 0x1, R3 ;  /* 0x0000000102037824 */ /* 0x000fe400078e0203 */
[----:B------:R-:W-:-:S06]  /*2430*/  @!P0 IMAD R7, R7, 0x4, R12 ;  /* 0x0000000407078824 */ /* 0x000fcc00078e020c */
[----:B------:R-:W2:Y:S01]  /*2440*/  @!P0 LDS R7, [R7+0x2000] ;  /* 0x0020000007078984 */ /* 0x000ea20000000800 */
[----:B---3--:R-:W-:-:S05]  /*2450*/  @!P0 HADD2.F32 R8, -RZ, R8.H0_H0 ;  /* 0x20000008ff088230 */ /* 0x008fca0000004100 */
[----:B-1----:R-:W-:-:S04]  /*2460*/  @!P0 FMUL R8, R8, R9 ;  /* 0x0000000908088220 */ /* 0x002fc80000400000 */
[----:B--2---:R-:W-:-:S05]  /*2470*/  @!P0 FFMA R8, R7, R10, R8 ;  /* 0x0000000a07088223 */ /* 0x004fca0000000008 */
[----:B------:R-:W-:-:S05]  /*2480*/  @!P0 F2FP.F16.F32.PACK_AB R8, RZ, R8 ;  /* 0x00000008ff08823e */ /* 0x000fca00000000ff */
[----:B------:R1:W-:Y:S01]  /*2490*/  @!P0 STG.E.U16 desc[UR10][R4.64], R8 ;  /* 0x0000000804008986 */ /* 0x0003e2000c10150a */
[----:B------:R-:W-:-:S13]  /*24a0*/  ISETP.NE.AND P0, PT, R6, RZ, PT ;  /* 0x000000ff0600720c */ /* 0x000fda0003f05270 */
[----:B-1----:R-:W-:Y:S05]  /*24b0*/  @P0 BRA `(.L_x_60) ;  /* 0xfffffffc00a40947 */ /* 0x002fea000383ffff */
.L_x_59:
[----:B------:R-:W-:Y:S05]  /*24c0*/  BSYNC.RECONVERGENT B0 ;  /* 0x0000000000007941 */ /* 0x000fea0003800200 */
.L_x_58:
[----:B------:R-:W-:Y:S05]  /*24d0*/  @!P1 EXIT ;  /* 0x000000000000994d */ /* 0x000fea0003800000 */
[----:B--2---:R-:W-:Y:S01]  /*24e0*/  IMAD R8, R16, UR12, RZ ;  /* 0x0000000c10087c24 */ /* 0x004fe2000f8e02ff */
[----:B------:R-:W1:Y:S01]  /*24f0*/  LDCU.64 UR6, c[0x0][0x398] ;  /* 0x00007300ff0677ac */ /* 0x000e620008000a00 */
[----:B------:R-:W-:Y:S02]  /*2500*/  IMAD.IADD R7, R2, 0x1, R3 ;  /* 0x0000000102077824 */ /* 0x000fe400078e0203 */
[----:B------:R-:W-:-:S04]  /*2510*/  IMAD R8, R8, UR9, RZ ;  /* 0x0000000908087c24 */ /* 0x000fc8000f8e02ff */
[C-C-:B------:R-:W-:Y:S02]  /*2520*/  IMAD R6, R8.reuse, 0x2, R3.reuse ;  /* 0x0000000208067824 */ /* 0x140fe400078e0203 */
[----:B------:R-:W-:-:S07]  /*2530*/  IMAD R9, R8, 0x3, R3 ;  /* 0x0000000308097824 */ /* 0x000fce00078e0203 */
.L_x_61:
[C---:B--2---:R-:W-:Y:S02]  /*2540*/  LOP3.LUT R10, R3.reuse, 0x3f, RZ, 0xc0, !PT ;  /* 0x0000003f030a7812 */ /* 0x044fe400078ec0ff */
[----:B------:R-:W-:-:S03]  /*2550*/  LEA.HI R11, R3, UR5, RZ, 0x1a ;  /* 0x00000005030b7c11 */ /* 0x000fc6000f8fd0ff */
[----:B------:R-:W-:-:S05]  /*2560*/  IMAD R14, R0, 0x40, R10 ;  /* 0x00000040000e7824 */ /* 0x000fca00078e020a */
[----:B-1----:R-:W-:-:S04]  /*2570*/  ISETP.GE.AND P0, PT, R14, UR7, PT ;  /* 0x000000070e007c0c */ /* 0x002fc8000bf06270 */
[----:B------:R-:W-:-:S13]  /*2580*/  ISETP.GE.OR P0, PT, R11, UR6, P0 ;  /* 0x000000060b007c0c */ /* 0x000fda0008706670 */
[----:B------:R-:W1:Y:S01]  /*2590*/  @!P0 LDC.64 R4, c[0x0][0x390] ;  /* 0x0000e400ff048b82 */ /* 0x000e620000000a00 */
[----:B------:R-:W-:Y:S01]  /*25a0*/  @!P0 IMAD R11, R11, UR7, R14 ;  /* 0x000000070b0b8c24 */ /* 0x000fe2000f8e020e */
[C---:B------:R-:W-:Y:S02]  /*25b0*/  LOP3.LUT R16, R7.reuse, 0x3f, RZ, 0xc0, !PT ;  /* 0x0000003f07107812 */ /* 0x040fe400078ec0ff */
[----:B------:R-:W-:-:S04]  /*25c0*/  LEA.HI R15, R7, UR5, RZ, 0x1a ;  /* 0x00000005070f7c11 */ /* 0x000fc8000f8fd0ff */
[----:B------:R-:W2:Y:S08]  /*25d0*/  @!P0 LDC R17, c[0x0][0x3a8] ;  /* 0x0000ea00ff118b82 */ /* 0x000eb00000000800 */
[----:B------:R-:W3:Y:S01]  /*25e0*/  @!P0 LDC R19, c[0x0][0x3a4] ;  /* 0x0000e900ff138b82 */ /* 0x000ee20000000800 */
[----:B-1----:R-:W-:-:S05]  /*25f0*/  @!P0 IMAD.WIDE R4, R11, 0x2, R4 ;  /* 0x000000020b048825 */ /* 0x002fca00078e0204 */
[----:B------:R-:W4:Y:S01]  /*2600*/  @!P0 LDG.E.U16 R14, desc[UR10][R4.64] ;  /* 0x0000000a040e8981 */ /* 0x000f22000c1e1500 */
[----:B------:R-:W-:Y:S01]  /*2610*/  @!P0 LOP3.LUT R11, R10, 0xfc0, R3, 0xf8, !PT ;  /* 0x00000fc00a0b8812 */ /* 0x000fe200078ef803 */
[----:B------:R-:W-:-:S04]  /*2620*/  IMAD R18, R0, 0x40, R16 ;  /* 0x0000004000127824 */ /* 0x000fc800078e0210 */
[----:B------:R-:W-:Y:S01]  /*2630*/  @!P0 IMAD R13, R11, 0x4, R12 ;  /* 0x000000040b0d8824 */ /* 0x000fe200078e020c */
[----:B------:R-:W-:-:S04]  /*2640*/  ISETP.GE.AND P1, PT, R18, UR7, PT ;  /* 0x0000000712007c0c */ /* 0x000fc8000bf26270 */
[----:B------:R-:W-:Y:S01]  /*2650*/  ISETP.GE.OR P1, PT, R15, UR6, P1 ;  /* 0x000000060f007c0c */ /* 0x000fe20008f26670 */
[----:B------:R-:W3:-:S12]  /*2660*/  @!P0 LDS R13, [R13+0x2000] ;  /* 0x002000000d0d8984 */ /* 0x000ed80000000800 */
[----:B------:R-:W1:Y:S01]  /*2670*/  @!P1 LDC.64 R10, c[0x0][0x390] ;  /* 0x0000e400ff0a9b82 */ /* 0x000e620000000a00 */
[----:B------:R-:W-:-:S04]  /*2680*/  @!P1 IMAD R15, R15, UR7, R18 ;  /* 0x000000070f0f9c24 */ /* 0x000fc8000f8e0212 */
[----:B-1----:R-:W-:-:S04]  /*2690*/  @!P1 IMAD.WIDE R10, R15, 0x2, R10 ;  /* 0x000000020f0a9825 */ /* 0x002fc800078e020a */
[----:B----4-:R-:W-:-:S05]  /*26a0*/  @!P0 HADD2.F32 R14, -RZ, R14.H0_H0 ;  /* 0x2000000eff0e8230 */ /* 0x010fca0000004100 */
[----:B--2---:R-:W-:-:S04]  /*26b0*/  @!P0 FMUL R14, R14, R17 ;  /* 0x000000110e0e8220 */ /* 0x004fc80000400000 */
[----:B---3--:R-:W-:Y:S01]  /*26c0*/  @!P0 FFMA R13, R13, R19, R14 ;  /* 0x000000130d0d8223 */ /* 0x008fe2000000000e */
[----:B------:R-:W-:Y:S01]  /*26d0*/  LOP3.LUT R17, R6, 0x3f, RZ, 0xc0, !PT ;  /* 0x0000003f06117812 */ /* 0x000fe200078ec0ff */
[----:B------:R-:W1:Y:S03]  /*26e0*/  @!P1 LDC R19, c[0x0][0x3a8] ;  /* 0x0000ea00ff139b82 */ /* 0x000e660000000800 */
[----:B------:R-:W-:-:S04]  /*26f0*/  @!P0 F2FP.F16.F32.PACK_AB R13, RZ, R13 ;  /* 0x0000000dff0d823e */ /* 0x000fc800000000ff */
[----:B------:R-:W-:-:S05]  /*2700*/  PRMT R18, R13, 0x7610, R18 ;  /* 0x000076100d127816 */ /* 0x000fca0000000012 */
[----:B------:R2:W-:Y:S04]  /*2710*/  @!P0 STG.E.U16 desc[UR10][R4.64], R18 ;  /* 0x0000001204008986 */ /* 0x0005e8000c10150a */
[----:B------:R-:W3:Y:S01]  /*2720*/  @!P1 LDG.E.U16 R14, desc[UR10][R10.64] ;  /* 0x0000000a0a0e9981 */ /* 0x000ee2000c1e1500 */
[----:B------:R-:W-:Y:S01]  /*2730*/  @!P1 LOP3.LUT R13, R16, 0xfc0, R7, 0xf8, !PT ;  /* 0x00000fc0100d9812 */ /* 0x000fe200078ef807 */
[----:B------:R-:W-:Y:S01]  /*2740*/  IMAD R16, R0, 0x40, R17 ;  /* 0x0000004000107824 */ /* 0x000fe200078e0211 */
[----:B------:R-:W-:-:S03]  /*2750*/  LEA.HI R15, R6, UR5, RZ, 0x1a ;  /* 0x00000005060f7c11 */ /* 0x000fc6000f8fd0ff */
[----:B------:R-:W-:Y:S01]  /*2760*/  @!P1 IMAD R13, R13, 0x4, R12 ;  /* 0x000000040d0d9824 */ /* 0x000fe200078e020c */
[----:B------:R-:W-:Y:S01]  /*2770*/  ISETP.GE.AND P0, PT, R16, UR7, PT ;  /* 0x0000000710007c0c */ /* 0x000fe2000bf06270 */
[----:B--2---:R-:W2:Y:S03]  /*2780*/  @!P1 LDC R18, c[0x0][0x3a4] ;  /* 0x0000e900ff129b82 */ /* 0x004ea60000000800 */
[----:B------:R-:W-:Y:S01]  /*2790*/  ISETP.GE.OR P0, PT, R15, UR6, P0 ;  /* 0x000000060f007c0c */ /* 0x000fe20008706670 */
[----:B------:R-:W2:-:S12]  /*27a0*/  @!P1 LDS R13, [R13+0x2000] ;  /* 0x002000000d0d9984 */ /* 0x000e980000000800 */
[----:B------:R-:W4:Y:S01]  /*27b0*/  @!P0 LDC.64 R4, c[0x0][0x390] ;  /* 0x0000e400ff048b82 */ /* 0x000f220000000a00 */
[----:B------:R-:W-:-:S04]  /*27c0*/  @!P0 IMAD R15, R15, UR7, R16 ;  /* 0x000000070f0f8c24 */ /* 0x000fc8000f8e0210 */
[----:B----4-:R-:W-:-:S04]  /*27d0*/  @!P0 IMAD.WIDE R4, R15, 0x2, R4 ;  /* 0x000000020f048825 */ /* 0x010fc800078e0204 */
[----:B---3--:R-:W-:-:S05]  /*27e0*/  @!P1 HADD2.F32 R14, -RZ, R14.H0_H0 ;  /* 0x2000000eff0e9230 */ /* 0x008fca0000004100 */
[----:B-1----:R-:W-:-:S04]  /*27f0*/  @!P1 FMUL R14, R14, R19 ;  /* 0x000000130e0e9220 */ /* 0x002fc80000400000 */
[----:B--2---:R-:W-:-:S05]  /*2800*/  @!P1 FFMA R13, R13, R18, R14 ;  /* 0x000000120d0d9223 */ /* 0x004fca000000000e */
[----:B------:R-:W-:-:S04]  /*2810*/  @!P1 F2FP.F16.F32.PACK_AB R13, RZ, R13 ;  /* 0x0000000dff0d923e */ /* 0x000fc800000000ff */
[----:B------:R-:W-:-:S05]  /*2820*/  PRMT R19, R13, 0x7610, R19 ;  /* 0x000076100d137816 */ /* 0x000fca0000000013 */
[----:B------:R1:W-:Y:S04]  /*2830*/  @!P1 STG.E.U16 desc[UR10][R10.64], R19 ;  /* 0x000000130a009986 */ /* 0x0003e8000c10150a */
[----:B------:R-:W2:Y:S01]  /*2840*/  @!P0 LDG.E.U16 R14, desc[UR10][R4.64] ;  /* 0x0000000a040e8981 */ /* 0x000ea2000c1e1500 */
[----:B------:R-:W-:Y:S02]  /*2850*/  @!P0 LOP3.LUT R13, R17, 0xfc0, R6, 0xf8, !PT ;  /* 0x00000fc0110d8812 */ /* 0x000fe400078ef806 */
[C---:B------:R-:W-:Y:S01]  /*2860*/  LOP3.LUT R16, R9.reuse, 0x3f, RZ, 0xc0, !PT ;  /* 0x0000003f09107812 */ /* 0x040fe200078ec0ff */
[----:B------:R-:W3:Y:S01]  /*2870*/  @!P0 LDC R17, c[0x0][0x3a8] ;  /* 0x0000ea00ff118b82 */ /* 0x000ee20000000800 */
[----:B------:R-:W-:Y:S01]  /*2880*/  LEA.HI R15, R9, UR5, RZ, 0x1a ;  /* 0x00000005090f7c11 */ /* 0x000fe2000f8fd0ff */
[----:B------:R-:W-:-:S02]  /*2890*/  @!P0 IMAD R13, R13, 0x4, R12 ;  /* 0x000000040d0d8824 */ /* 0x000fc400078e020c */
[----:B------:R-:W-:-:S04]  /*28a0*/  IMAD R18, R0, 0x40, R16 ;  /* 0x0000004000127824 */ /* 0x000fc800078e0210 */
[----:B------:R-:W4:Y:S01]  /*28b0*/  @!P0 LDS R13, [R13+0x2000] ;  /* 0x002000000d0d8984 */ /* 0x000f220000000800 */
[----:B------:R-:W-:Y:S01]  /*28c0*/  ISETP.GE.AND P1, PT, R18, UR7, PT ;  /* 0x0000000712007c0c */ /* 0x000fe2000bf26270 */
[----:B-1----:R-:W4:Y:S03]  /*28d0*/  @!P0 LDC R19, c[0x0][0x3a4] ;  /* 0x0000e900ff138b82 */ /* 0x002f260000000800 */
[----:B------:R-:W-:-:S13]  /*28e0*/  ISETP.GE.OR P1, PT, R15, UR6, P1 ;  /* 0x000000060f007c0c */ /* 0x000fda0008f26670 */
[----:B------:R-:W1:Y:S01]  /*28f0*/  @!P1 LDC.64 R10, c[0x0][0x390] ;  /* 0x0000e400ff0a9b82 */ /* 0x000e620000000a00 */
[----:B------:R-:W-:-:S04]  /*2900*/  @!P1 IMAD R15, R15, UR7, R18 ;  /* 0x000000070f0f9c24 */ /* 0x000fc8000f8e0212 */
[----:B-1----:R-:W-:-:S03]  /*2910*/  @!P1 IMAD.WIDE R10, R15, 0x2, R10 ;  /* 0x000000020f0a9825 */ /* 0x002fc600078e020a */
[----:B------:R-:W1:Y:S01]  /*2920*/  @!P1 LDC R15, c[0x0][0x3a8] ;  /* 0x0000ea00ff0f9b82 */ /* 0x000e620000000800 */
[----:B--2---:R-:W-:-:S05]  /*2930*/  @!P0 HADD2.F32 R14, -RZ, R14.H0_H0 ;  /* 0x2000000eff0e8230 */ /* 0x004fca0000004100 */
[----:B---3--:R-:W-:-:S04]  /*2940*/  @!P0 FMUL R14, R14, R17 ;  /* 0x000000110e0e8220 */ /* 0x008fc80000400000 */
[----:B----4-:R-:W-:-:S05]  /*2950*/  @!P0 FFMA R13, R13, R19, R14 ;  /* 0x000000130d0d8223 */ /* 0x010fca000000000e */
[----:B------:R-:W-:-:S04]  /*2960*/  @!P0 F2FP.F16.F32.PACK_AB R13, RZ, R13 ;  /* 0x0000000dff0d823e */ /* 0x000fc800000000ff */
[----:B------:R-:W-:-:S05]  /*2970*/  PRMT R17, R13, 0x7610, R17 ;  /* 0x000076100d117816 */ /* 0x000fca0000000011 */
[----:B------:R-:W-:Y:S04]  /*2980*/  @!P0 STG.E.U16 desc[UR10][R4.64], R17 ;  /* 0x0000001104008986 */ /* 0x000fe8000c10150a */
[----:B------:R-:W2:Y:S01]  /*2990*/  @!P1 LDG.E.U16 R14, desc[UR10][R10.64] ;  /* 0x0000000a0a0e9981 */ /* 0x000ea2000c1e1500 */
[--C-:B------:R-:W-:Y:S01]  /*29a0*/  @!P1 LOP3.LUT R13, R16, 0xfc0, R9.reuse, 0xf8, !PT ;  /* 0x00000fc0100d9812 */ /* 0x100fe200078ef809 */
[----:B------:R-:W-:Y:S01]  /*29b0*/  IMAD R6, R8, 0x4, R6 ;  /* 0x0000000408067824 */ /* 0x000fe200078e0206 */
[----:B------:R-:W3:Y:S01]  /*29c0*/  @!P1 LDC R16, c[0x0][0x3a4] ;  /* 0x0000e900ff109b82 */ /* 0x000ee20000000800 */
[----:B------:R-:W-:Y:S01]  /*29d0*/  IADD3 R3, PT, PT, R2, R3, R2 ;  /* 0x0000000302037210 */ /* 0x000fe20007ffe002 */
[----:B------:R-:W-:Y:S02]  /*29e0*/  IMAD R9, R8, 0x4, R9 ;  /* 0x0000000408097824 */ /* 0x000fe400078e0209 */
[----:B------:R-:W-:Y:S01]  /*29f0*/  @!P1 IMAD R13, R13, 0x4, R12 ;  /* 0x000000040d0d9824 */ /* 0x000fe200078e020c */
[----:B------:R-:W-:Y:S01]  /*2a00*/  IADD3 R3, PT, PT, R2, R3, R2 ;  /* 0x0000000302037210 */ /* 0x000fe20007ffe002 */
[----:B------:R-:W-:-:S03]  /*2a10*/  IMAD R7, R8, 0x4, R7 ;  /* 0x0000000408077824 */ /* 0x000fc600078e0207 */
[----:B------:R-:W-:Y:S01]  /*2a20*/  ISETP.GE.U32.AND P0, PT, R3, 0x1000, PT ;  /* 0x000010000300780c */ /* 0x000fe20003f06070 */
[----:B------:R-:W3:Y:S01]  /*2a30*/  @!P1 LDS R13, [R13+0x2000] ;  /* 0x002000000d0d9984 */ /* 0x000ee20000000800 */
[----:B--2---:R-:W-:-:S05]  /*2a40*/  @!P1 HADD2.F32 R14, -RZ, R14.H0_H0 ;  /* 0x2000000eff0e9230 */ /* 0x004fca0000004100 */
[----:B-1----:R-:W-:-:S04]  /*2a50*/  @!P1 FMUL R14, R14, R15 ;  /* 0x0000000f0e0e9220 */ /* 0x002fc80000400000 */
[----:B---3--:R-:W-:-:S05]  /*2a60*/  @!P1 FFMA R14, R13, R16, R14 ;  /* 0x000000100d0e9223 */ /* 0x008fca000000000e */
[----:B------:R-:W-:-:S05]  /*2a70*/  @!P1 F2FP.F16.F32.PACK_AB R14, RZ, R14 ;  /* 0x0000000eff0e923e */ /* 0x000fca00000000ff */
[----:B------:R2:W-:Y:S01]  /*2a80*/  @!P1 STG.E.U16 desc[UR10][R10.64], R14 ;  /* 0x0000000e0a009986 */ /* 0x0005e2000c10150a */
[----:B------:R-:W-:Y:S05]  /*2a90*/  @!P0 BRA `(.L_x_61) ;  /* 0xfffffff800a88947 */ /* 0x000fea000383ffff */
[----:B------:R-:W-:Y:S05]  /*2aa0*/  EXIT ;  /* 0x000000000000794d */ /* 0x000fea0003800000 */
.L_x_62:
[----:B------:R-:W-:-:S00]  /*2ab0*/  BRA `(.L_x_62) ;  /* 0xfffffffc00fc7947 */ /* 0x000fc0000383ffff */
[----:B------:R-:W-:-:S00]  /*2ac0*/  NOP ;  /* 0x0000000000007918 */ /* 0x000fc00000000000 */
        /* <DEDUP_REMOVED lines=11> */
.L_x_63:


//--------------------- .nv.shared._Z15gemm_wmma_tc_dbPK6__halfS1_PS_iiiff --------------------------
	.section	.nv.shared._Z15gemm_wmma_tc_dbPK6__halfS1_PS_iiiff,"aw",@nobits
	.sectionflags	@""
	.align	16
	.zero		1024


//--------------------- .nv.shared.reserved.0     --------------------------
	.section	.nv.shared.reserved.0,"aw",@nobits
	.weak		__nv_reservedSMEM_offset_0_alias
	.size		__nv_reservedSMEM_offset_0_alias, 0, 64
	.other		__nv_reservedSMEM_offset_0_alias,@"STO_CUDA_RESERVED_SHARED STV_DEFAULT"
__nv_reservedSMEM_offset_0_alias:
	.zero		0
	.zero		64


//--------------------- .nv.constant0._Z15gemm_wmma_tc_dbPK6__halfS1_PS_iiiff --------------------------
	.section	.nv.constant0._Z15gemm_wmma_tc_dbPK6__halfS1_PS_iiiff,"a",@progbits
	.sectionflags	@""
	.align	4
.nv.constant0._Z15gemm_wmma_tc_dbPK6__halfS1_PS_iiiff:
	.zero		940


//--------------------- SYMBOLS --------------------------

	.type		.nv.reservedSmem.offset0,@object
	.size		.nv.reservedSmem.offset0,0x4
	.type		.nv.reservedSmem.cap,@object
	.size		.nv.reservedSmem.cap,0x4
